//
// Generated by NVIDIA NVVM Compiler
//
// Compiler Build ID: CL-36424714
// Cuda compilation tools, release 13.0, V13.0.88
// Based on NVVM 20.0.0
//

.version 9.0
.target sm_100
.address_size 64

	// .globl	roi_align_forward_kernel

.visible .entry roi_align_forward_kernel(
	.param .u32 roi_align_forward_kernel_param_0,
	.param .u64 .ptr .align 1 roi_align_forward_kernel_param_1,
	.param .u64 .ptr .align 1 roi_align_forward_kernel_param_2,
	.param .f32 roi_align_forward_kernel_param_3,
	.param .u32 roi_align_forward_kernel_param_4,
	.param .u32 roi_align_forward_kernel_param_5,
	.param .u32 roi_align_forward_kernel_param_6,
	.param .u32 roi_align_forward_kernel_param_7,
	.param .u32 roi_align_forward_kernel_param_8,
	.param .u32 roi_align_forward_kernel_param_9,
	.param .u64 .ptr .align 1 roi_align_forward_kernel_param_10
)
{
	.reg .pred 	%p<37>;
	.reg .b32 	%r<76>;
	.reg .b32 	%f<147>;
	.reg .b64 	%rd<39>;

	ld.param.u32 	%r20, [roi_align_forward_kernel_param_0];
	ld.param.u64 	%rd6, [roi_align_forward_kernel_param_2];
	ld.param.u32 	%r22, [roi_align_forward_kernel_param_5];
	ld.param.u32 	%r23, [roi_align_forward_kernel_param_6];
	ld.param.u32 	%r24, [roi_align_forward_kernel_param_7];
	ld.param.u32 	%r25, [roi_align_forward_kernel_param_8];
	ld.param.u32 	%r26, [roi_align_forward_kernel_param_9];
	ld.param.u64 	%rd7, [roi_align_forward_kernel_param_10];
	mov.u32 	%r27, %ctaid.x;
	mov.u32 	%r1, %ntid.x;
	mov.u32 	%r28, %tid.x;
	mad.lo.s32 	%r73, %r27, %r1, %r28;
	setp.ge.s32 	%p2, %r73, %r20;
	@%p2 bra 	$L__BB0_19;
	cvt.rn.f32.s32 	%f1, %r24;
	cvt.rn.f32.s32 	%f2, %r25;
	mul.lo.s32 	%r3, %r23, %r22;
	cvt.rn.f32.u32 	%f3, %r26;
	cvt.rn.f32.s32 	%f4, %r22;
	cvt.rn.f32.s32 	%f5, %r23;
	add.s32 	%r4, %r22, -1;
	cvt.rn.f32.s32 	%f6, %r4;
	add.s32 	%r5, %r23, -1;
	cvt.rn.f32.s32 	%f7, %r5;
	mov.u32 	%r29, %nctaid.x;
	mul.lo.s32 	%r6, %r1, %r29;
	cvta.to.global.u64 	%rd1, %rd6;
	cvta.to.global.u64 	%rd2, %rd7;
$L__BB0_2:
	ld.param.u32 	%r72, [roi_align_forward_kernel_param_4];
	ld.param.f32 	%f136, [roi_align_forward_kernel_param_3];
	setp.gt.s32 	%p3, %r26, 0;
	div.s32 	%r8, %r73, %r25;
	div.s32 	%r30, %r8, %r24;
	div.s32 	%r31, %r30, %r72;
	mul.lo.s32 	%r32, %r31, %r72;
	sub.s32 	%r33, %r30, %r32;
	mul.lo.s32 	%r34, %r31, 5;
	mul.wide.s32 	%rd8, %r34, 4;
	add.s64 	%rd9, %rd1, %rd8;
	ld.global.f32 	%f40, [%rd9];
	cvt.rzi.s32.f32 	%r35, %f40;
	ld.global.f32 	%f41, [%rd9+4];
	mul.f32 	%f8, %f136, %f41;
	ld.global.f32 	%f42, [%rd9+8];
	mul.f32 	%f9, %f136, %f42;
	ld.global.f32 	%f43, [%rd9+12];
	mul.f32 	%f44, %f136, %f43;
	ld.global.f32 	%f45, [%rd9+16];
	mul.f32 	%f46, %f136, %f45;
	sub.f32 	%f47, %f44, %f8;
	max.f32 	%f48, %f47, 0f3F800000;
	sub.f32 	%f49, %f46, %f9;
	max.f32 	%f50, %f49, 0f3F800000;
	div.rn.f32 	%f10, %f50, %f1;
	div.rn.f32 	%f11, %f48, %f2;
	mad.lo.s32 	%r36, %r35, %r72, %r33;
	mul.lo.s32 	%r37, %r3, %r36;
	cvt.s64.s32 	%rd3, %r37;
	cvt.rpi.f32.f32 	%f51, %f10;
	selp.f32 	%f52, %f3, %f51, %p3;
	cvt.rzi.s32.f32 	%r9, %f52;
	cvt.rpi.f32.f32 	%f53, %f11;
	selp.f32 	%f54, %f3, %f53, %p3;
	cvt.rzi.s32.f32 	%r10, %f54;
	setp.lt.s32 	%p4, %r9, 1;
	mov.f32 	%f145, 0f00000000;
	@%p4 bra 	$L__BB0_18;
	ld.param.u64 	%rd38, [roi_align_forward_kernel_param_1];
	cvta.to.global.u64 	%rd10, %rd38;
	shl.b64 	%rd11, %rd3, 2;
	add.s64 	%rd4, %rd10, %rd11;
	rem.s32 	%r39, %r8, %r24;
	cvt.rn.f32.s32 	%f56, %r39;
	fma.rn.f32 	%f12, %f10, %f56, %f9;
	cvt.rn.f32.u32 	%f13, %r9;
	rem.s32 	%r40, %r73, %r25;
	cvt.rn.f32.s32 	%f57, %r40;
	fma.rn.f32 	%f14, %f11, %f57, %f8;
	cvt.rn.f32.s32 	%f15, %r10;
	and.b32  	%r11, %r10, 2147483646;
	mov.f32 	%f145, 0f00000000;
	mov.b32 	%r74, 0;
$L__BB0_4:
	setp.lt.s32 	%p5, %r10, 1;
	@%p5 bra 	$L__BB0_17;
	cvt.rn.f32.u32 	%f60, %r74;
	add.f32 	%f61, %f60, 0f3F000000;
	mul.f32 	%f62, %f10, %f61;
	div.rn.f32 	%f63, %f62, %f13;
	add.f32 	%f64, %f12, %f63;
	setp.eq.s32 	%p6, %r10, 1;
	setp.lt.f32 	%p7, %f64, 0fBF800000;
	setp.gt.f32 	%p8, %f64, %f4;
	or.pred  	%p1, %p7, %p8;
	setp.le.f32 	%p9, %f64, 0f00000000;
	selp.f32 	%f65, 0f00000000, %f64, %p9;
	cvt.rzi.s32.f32 	%r41, %f65;
	setp.lt.s32 	%p10, %r41, %r4;
	add.s32 	%r42, %r41, 1;
	min.s32 	%r43, %r41, %r4;
	selp.f32 	%f66, %f65, %f6, %p10;
	selp.b32 	%r44, %r42, %r4, %p10;
	cvt.rn.f32.s32 	%f67, %r43;
	sub.f32 	%f17, %f66, %f67;
	mov.f32 	%f68, 0f3F800000;
	sub.f32 	%f18, %f68, %f17;
	mul.lo.s32 	%r13, %r43, %r23;
	mul.lo.s32 	%r14, %r44, %r23;
	mov.f32 	%f142, 0f3F000000;
	@%p6 bra 	$L__BB0_13;
	mov.b32 	%r75, 0;
$L__BB0_7:
	cvt.rn.f32.u32 	%f70, %r75;
	add.f32 	%f71, %f70, 0f3F000000;
	mul.f32 	%f72, %f11, %f71;
	div.rn.f32 	%f73, %f72, %f15;
	add.f32 	%f20, %f14, %f73;
	setp.lt.f32 	%p11, %f20, 0fBF800000;
	setp.gt.f32 	%p12, %f20, %f5;
	or.pred  	%p13, %p11, %p12;
	or.pred  	%p15, %p1, %p13;
	mov.f32 	%f139, 0f00000000;
	@%p15 bra 	$L__BB0_9;
	setp.le.f32 	%p16, %f20, 0f00000000;
	selp.f32 	%f74, 0f00000000, %f20, %p16;
	cvt.rzi.s32.f32 	%r46, %f74;
	setp.lt.s32 	%p17, %r46, %r5;
	add.s32 	%r47, %r46, 1;
	selp.f32 	%f75, %f74, %f7, %p17;
	min.s32 	%r48, %r46, %r5;
	selp.b32 	%r49, %r47, %r5, %p17;
	cvt.rn.f32.s32 	%f76, %r48;
	sub.f32 	%f77, %f75, %f76;
	mov.f32 	%f78, 0f3F800000;
	sub.f32 	%f79, %f78, %f77;
	add.s32 	%r50, %r48, %r13;
	mul.wide.s32 	%rd12, %r50, 4;
	add.s64 	%rd13, %rd4, %rd12;
	ld.global.f32 	%f80, [%rd13];
	add.s32 	%r51, %r49, %r13;
	mul.wide.s32 	%rd14, %r51, 4;
	add.s64 	%rd15, %rd4, %rd14;
	ld.global.f32 	%f81, [%rd15];
	add.s32 	%r52, %r48, %r14;
	mul.wide.s32 	%rd16, %r52, 4;
	add.s64 	%rd17, %rd4, %rd16;
	ld.global.f32 	%f82, [%rd17];
	add.s32 	%r53, %r49, %r14;
	mul.wide.s32 	%rd18, %r53, 4;
	add.s64 	%rd19, %rd4, %rd18;
	ld.global.f32 	%f83, [%rd19];
	mul.f32 	%f84, %f18, %f79;
	mul.f32 	%f85, %f18, %f77;
	mul.f32 	%f86, %f17, %f79;
	mul.f32 	%f87, %f17, %f77;
	mul.f32 	%f88, %f85, %f81;
	fma.rn.f32 	%f89, %f84, %f80, %f88;
	fma.rn.f32 	%f90, %f86, %f82, %f89;
	fma.rn.f32 	%f139, %f87, %f83, %f90;
$L__BB0_9:
	add.f32 	%f23, %f145, %f139;
	add.s32 	%r16, %r75, 1;
	cvt.rn.f32.u32 	%f92, %r16;
	add.f32 	%f93, %f92, 0f3F000000;
	mul.f32 	%f94, %f11, %f93;
	div.rn.f32 	%f95, %f94, %f15;
	add.f32 	%f24, %f14, %f95;
	setp.lt.f32 	%p18, %f24, 0fBF800000;
	setp.gt.f32 	%p19, %f24, %f5;
	or.pred  	%p20, %p18, %p19;
	or.pred  	%p22, %p1, %p20;
	mov.f32 	%f140, 0f00000000;
	@%p22 bra 	$L__BB0_11;
	setp.le.f32 	%p23, %f24, 0f00000000;
	selp.f32 	%f96, 0f00000000, %f24, %p23;
	cvt.rzi.s32.f32 	%r54, %f96;
	setp.lt.s32 	%p24, %r54, %r5;
	add.s32 	%r55, %r54, 1;
	selp.f32 	%f97, %f96, %f7, %p24;
	min.s32 	%r56, %r54, %r5;
	selp.b32 	%r57, %r55, %r5, %p24;
	cvt.rn.f32.s32 	%f98, %r56;
	sub.f32 	%f99, %f97, %f98;
	mov.f32 	%f100, 0f3F800000;
	sub.f32 	%f101, %f100, %f99;
	add.s32 	%r58, %r56, %r13;
	mul.wide.s32 	%rd20, %r58, 4;
	add.s64 	%rd21, %rd4, %rd20;
	ld.global.f32 	%f102, [%rd21];
	add.s32 	%r59, %r57, %r13;
	mul.wide.s32 	%rd22, %r59, 4;
	add.s64 	%rd23, %rd4, %rd22;
	ld.global.f32 	%f103, [%rd23];
	add.s32 	%r60, %r56, %r14;
	mul.wide.s32 	%rd24, %r60, 4;
	add.s64 	%rd25, %rd4, %rd24;
	ld.global.f32 	%f104, [%rd25];
	add.s32 	%r61, %r57, %r14;
	mul.wide.s32 	%rd26, %r61, 4;
	add.s64 	%rd27, %rd4, %rd26;
	ld.global.f32 	%f105, [%rd27];
	mul.f32 	%f106, %f18, %f101;
	mul.f32 	%f107, %f18, %f99;
	mul.f32 	%f108, %f17, %f101;
	mul.f32 	%f109, %f17, %f99;
	mul.f32 	%f110, %f107, %f103;
	fma.rn.f32 	%f111, %f106, %f102, %f110;
	fma.rn.f32 	%f112, %f108, %f104, %f111;
	fma.rn.f32 	%f140, %f109, %f105, %f112;
$L__BB0_11:
	add.f32 	%f145, %f23, %f140;
	add.s32 	%r75, %r16, 1;
	setp.ne.s32 	%p25, %r75, %r11;
	@%p25 bra 	$L__BB0_7;
	cvt.rn.f32.u32 	%f113, %r11;
	add.f32 	%f142, %f113, 0f3F000000;
$L__BB0_13:
	and.b32  	%r62, %r10, 1;
	setp.eq.b32 	%p26, %r62, 1;
	not.pred 	%p27, %p26;
	@%p27 bra 	$L__BB0_17;
	mul.f32 	%f115, %f11, %f142;
	div.rn.f32 	%f116, %f115, %f15;
	add.f32 	%f32, %f14, %f116;
	setp.lt.f32 	%p28, %f32, 0fBF800000;
	setp.gt.f32 	%p29, %f32, %f5;
	or.pred  	%p30, %p28, %p29;
	or.pred  	%p32, %p1, %p30;
	mov.f32 	%f144, 0f00000000;
	@%p32 bra 	$L__BB0_16;
	setp.le.f32 	%p33, %f32, 0f00000000;
	selp.f32 	%f117, 0f00000000, %f32, %p33;
	cvt.rzi.s32.f32 	%r63, %f117;
	setp.lt.s32 	%p34, %r63, %r5;
	add.s32 	%r64, %r63, 1;
	selp.f32 	%f118, %f117, %f7, %p34;
	min.s32 	%r65, %r63, %r5;
	selp.b32 	%r66, %r64, %r5, %p34;
	cvt.rn.f32.s32 	%f119, %r65;
	sub.f32 	%f120, %f118, %f119;
	mov.f32 	%f121, 0f3F800000;
	sub.f32 	%f122, %f121, %f120;
	add.s32 	%r67, %r65, %r13;
	mul.wide.s32 	%rd28, %r67, 4;
	add.s64 	%rd29, %rd4, %rd28;
	ld.global.f32 	%f123, [%rd29];
	add.s32 	%r68, %r66, %r13;
	mul.wide.s32 	%rd30, %r68, 4;
	add.s64 	%rd31, %rd4, %rd30;
	ld.global.f32 	%f124, [%rd31];
	add.s32 	%r69, %r65, %r14;
	mul.wide.s32 	%rd32, %r69, 4;
	add.s64 	%rd33, %rd4, %rd32;
	ld.global.f32 	%f125, [%rd33];
	add.s32 	%r70, %r66, %r14;
	mul.wide.s32 	%rd34, %r70, 4;
	add.s64 	%rd35, %rd4, %rd34;
	ld.global.f32 	%f126, [%rd35];
	mul.f32 	%f127, %f18, %f122;
	mul.f32 	%f128, %f18, %f120;
	mul.f32 	%f129, %f17, %f122;
	mul.f32 	%f130, %f17, %f120;
	mul.f32 	%f131, %f128, %f124;
	fma.rn.f32 	%f132, %f127, %f123, %f131;
	fma.rn.f32 	%f133, %f129, %f125, %f132;
	fma.rn.f32 	%f144, %f130, %f126, %f133;
$L__BB0_16:
	add.f32 	%f145, %f145, %f144;
$L__BB0_17:
	add.s32 	%r74, %r74, 1;
	setp.ne.s32 	%p35, %r74, %r9;
	@%p35 bra 	$L__BB0_4;
$L__BB0_18:
	mul.lo.s32 	%r71, %r9, %r10;
	cvt.rn.f32.s32 	%f134, %r71;
	div.rn.f32 	%f135, %f145, %f134;
	mul.wide.s32 	%rd36, %r73, 4;
	add.s64 	%rd37, %rd2, %rd36;
	st.global.f32 	[%rd37], %f135;
	add.s32 	%r73, %r73, %r6;
	setp.lt.s32 	%p36, %r73, %r20;
	@%p36 bra 	$L__BB0_2;
$L__BB0_19:
	ret;

}


// ===== COMPILED SASS (sm_100) =====

	.target	sm_100

	.elftype	@"ET_EXEC"


//--------------------- .note.nv.tkinfo           --------------------------
	.section	.note.nv.tkinfo,"",@"SHT_NOTE"
	.sectionflags	@"SHF_NOTE_NV_TKINFO"
	.tkinfo
        /*0018*/ 	.word	0x00000002
        /*0030*/ 	.string	""
        /*0030*/ 	.string	"ptxas"
        /*0030*/ 	.string	"Cuda compilation tools, release 13.0, V13.0.88"
        /*0030*/ 	.string	"Build cuda_13.0.r13.0/compiler.36424714_0"
        /*0030*/ 	.string	"-arch sm_100 -m 64 "



//--------------------- .note.nv.cuinfo           --------------------------
	.section	.note.nv.cuinfo,"",@"SHT_NOTE"
	.sectionflags	@"SHF_NOTE_NV_CUINFO"
        /*0018*/ 	.short	0x0002
        /*001a*/ 	.short	0x0064
        /*001c*/ 	.short	0x0082
	.zero		2


//--------------------- .nv.info                  --------------------------
	.section	.nv.info,"",@"SHT_CUDA_INFO"
	.align	4


	//----- nvinfo : EIATTR_REGCOUNT
	.align		4
        /*0000*/ 	.byte	0x04, 0x2f
        /*0002*/ 	.short	(.L_1 - .L_0)
	.align		4
.L_0:
        /*0004*/ 	.word	index@(roi_align_forward_kernel)
        /*0008*/ 	.word	0x00000028


	//----- nvinfo : EIATTR_FRAME_SIZE
	.align		4
.L_1:
        /*000c*/ 	.byte	0x04, 0x11
        /*000e*/ 	.short	(.L_3 - .L_2)
	.align		4
.L_2:
        /*0010*/ 	.word	index@($__internal_0_$__cuda_sm3x_div_rn_noftz_f32_slowpath)
        /*0014*/ 	.word	0x00000000


	//----- nvinfo : EIATTR_FRAME_SIZE
	.align		4
.L_3:
        /*0018*/ 	.byte	0x04, 0x11
        /*001a*/ 	.short	(.L_5 - .L_4)
	.align		4
.L_4:
        /*001c*/ 	.word	index@(roi_align_forward_kernel)
        /*0020*/ 	.word	0x00000000


	//----- nvinfo : EIATTR_MIN_STACK_SIZE
	.align		4
.L_5:
        /*0024*/ 	.byte	0x04, 0x12
        /*0026*/ 	.short	(.L_7 - .L_6)
	.align		4
.L_6:
        /*0028*/ 	.word	index@(roi_align_forward_kernel)
        /*002c*/ 	.word	0x00000000
.L_7:


//--------------------- .nv.compat                --------------------------
	.section	.nv.compat,"",@"SHT_CUDA_COMPAT_INFO"
	.align	4
        /*0000*/ 	.byte	0x02, 0x09, 0x00, 0x00, 0x02, 0x02, 0x01, 0x00, 0x02, 0x05, 0x05, 0x00, 0x03, 0x07, 0x01, 0x01
        /*0010*/ 	.byte	0x02, 0x03, 0x00, 0x00, 0x02, 0x06, 0x01, 0x00, 0x04, 0x0b, 0x08, 0x00, 0x01, 0x00, 0x00, 0x00
        /*0020*/ 	.byte	0x00, 0x00, 0x00, 0x00


//--------------------- .nv.info.roi_align_forward_kernel --------------------------
	.section	.nv.info.roi_align_forward_kernel,"",@"SHT_CUDA_INFO"
	.sectionflags	@""
	.align	4


	//----- nvinfo : EIATTR_CUDA_API_VERSION
	.align		4
        /*0000*/ 	.byte	0x04, 0x37
        /*0002*/ 	.short	(.L_9 - .L_8)
.L_8:
        /*0004*/ 	.word	0x00000082


	//----- nvinfo : EIATTR_KPARAM_INFO
	.align		4
.L_9:
        /*0008*/ 	.byte	0x04, 0x17
        /*000a*/ 	.short	(.L_11 - .L_10)
.L_10:
        /*000c*/ 	.word	0x00000000
        /*0010*/ 	.short	0x000a
        /*0012*/ 	.short	0x0038
        /*0014*/ 	.byte	0x00, 0xf5, 0x21, 0x00


	//----- nvinfo : EIATTR_KPARAM_INFO
	.align		4
.L_11:
        /*0018*/ 	.byte	0x04, 0x17
        /*001a*/ 	.short	(.L_13 - .L_12)
.L_12:
        /*001c*/ 	.word	0x00000000
        /*0020*/ 	.short	0x0009
        /*0022*/ 	.short	0x0030
        /*0024*/ 	.byte	0x00, 0xf0, 0x11, 0x00


	//----- nvinfo : EIATTR_KPARAM_INFO
	.align		4
.L_13:
        /*0028*/ 	.byte	0x04, 0x17
        /*002a*/ 	.short	(.L_15 - .L_14)
.L_14:
        /*002c*/ 	.word	0x00000000
        /*0030*/ 	.short	0x0008
        /*0032*/ 	.short	0x002c
        /*0034*/ 	.byte	0x00, 0xf0, 0x11, 0x00


	//----- nvinfo : EIATTR_KPARAM_INFO
	.align		4
.L_15:
        /*0038*/ 	.byte	0x04, 0x17
        /*003a*/ 	.short	(.L_17 - .L_16)
.L_16:
        /*003c*/ 	.word	0x00000000
        /*0040*/ 	.short	0x0007
        /*0042*/ 	.short	0x0028
        /*0044*/ 	.byte	0x00, 0xf0, 0x11, 0x00


	//----- nvinfo : EIATTR_KPARAM_INFO
	.align		4
.L_17:
        /*0048*/ 	.byte	0x04, 0x17
        /*004a*/ 	.short	(.L_19 - .L_18)
.L_18:
        /*004c*/ 	.word	0x00000000
        /*0050*/ 	.short	0x0006
        /*0052*/ 	.short	0x0024
        /*0054*/ 	.byte	0x00, 0xf0, 0x11, 0x00


	//----- nvinfo : EIATTR_KPARAM_INFO
	.align		4
.L_19:
        /*0058*/ 	.byte	0x04, 0x17
        /*005a*/ 	.short	(.L_21 - .L_20)
.L_20:
        /*005c*/ 	.word	0x00000000
        /*0060*/ 	.short	0x0005
        /*0062*/ 	.short	0x0020
        /*0064*/ 	.byte	0x00, 0xf0, 0x11, 0x00


	//----- nvinfo : EIATTR_KPARAM_INFO
	.align		4
.L_21:
        /*0068*/ 	.byte	0x04, 0x17
        /*006a*/ 	.short	(.L_23 - .L_22)
.L_22:
        /*006c*/ 	.word	0x00000000
        /*0070*/ 	.short	0x0004
        /*0072*/ 	.short	0x001c
        /*0074*/ 	.byte	0x00, 0xf0, 0x11, 0x00


	//----- nvinfo : EIATTR_KPARAM_INFO
	.align		4
.L_23:
        /*0078*/ 	.byte	0x04, 0x17
        /*007a*/ 	.short	(.L_25 - .L_24)
.L_24:
        /*007c*/ 	.word	0x00000000
        /*0080*/ 	.short	0x0003
        /*0082*/ 	.short	0x0018
        /*0084*/ 	.byte	0x00, 0xf0, 0x11, 0x00


	//----- nvinfo : EIATTR_KPARAM_INFO
	.align		4
.L_25:
        /*0088*/ 	.byte	0x04, 0x17
        /*008a*/ 	.short	(.L_27 - .L_26)
.L_26:
        /*008c*/ 	.word	0x00000000
        /*0090*/ 	.short	0x0002
        /*0092*/ 	.short	0x0010
        /*0094*/ 	.byte	0x00, 0xf5, 0x21, 0x00


	//----- nvinfo : EIATTR_KPARAM_INFO
	.align		4
.L_27:
        /*0098*/ 	.byte	0x04, 0x17
        /*009a*/ 	.short	(.L_29 - .L_28)
.L_28:
        /*009c*/ 	.word	0x00000000
        /*00a0*/ 	.short	0x0001
        /*00a2*/ 	.short	0x0008
        /*00a4*/ 	.byte	0x00, 0xf5, 0x21, 0x00


	//----- nvinfo : EIATTR_KPARAM_INFO
	.align		4
.L_29:
        /*00a8*/ 	.byte	0x04, 0x17
        /*00aa*/ 	.short	(.L_31 - .L_30)
.L_30:
        /*00ac*/ 	.word	0x00000000
        /*00b0*/ 	.short	0x0000
        /*00b2*/ 	.short	0x0000
        /*00b4*/ 	.byte	0x00, 0xf0, 0x11, 0x00


	//----- nvinfo : EIATTR_SPARSE_MMA_MASK
	.align		4
.L_31:
        /*00b8*/ 	.byte	0x03, 0x50
        /*00ba*/ 	.short	0x0000


	//----- nvinfo : EIATTR_MAXREG_COUNT
	.align		4
        /*00bc*/ 	.byte	0x03, 0x1b
        /*00be*/ 	.short	0x00ff


	//----- nvinfo : EIATTR_MERCURY_ISA_VERSION
	.align		4
        /*00c0*/ 	.byte	0x03, 0x5f
        /*00c2*/ 	.short	0x0101


	//----- nvinfo : EIATTR_VRC_CTA_INIT_COUNT
	.align		4
        /*00c4*/ 	.byte	0x02, 0x4a
	.zero		1
	.zero		1


	//----- nvinfo : EIATTR_EXIT_INSTR_OFFSETS
	.align		4
        /*00c8*/ 	.byte	0x04, 0x1c
        /*00ca*/ 	.short	(.L_33 - .L_32)


	//   ....[0]....
.L_32:
        /*00cc*/ 	.word	0x00000070


	//   ....[1]....
        /*00d0*/ 	.word	0x00001d20


	//----- nvinfo : EIATTR_CRS_STACK_SIZE
	.align		4
.L_33:
        /*00d4*/ 	.byte	0x04, 0x1e
        /*00d6*/ 	.short	(.L_35 - .L_34)
.L_34:
        /*00d8*/ 	.word	0x00000000


	//----- nvinfo : EIATTR_CBANK_PARAM_SIZE
	.align		4
.L_35:
        /*00dc*/ 	.byte	0x03, 0x19
        /*00de*/ 	.short	0x0040


	//----- nvinfo : EIATTR_PARAM_CBANK
	.align		4
        /*00e0*/ 	.byte	0x04, 0x0a
        /*00e2*/ 	.short	(.L_37 - .L_36)
	.align		4
.L_36:
        /*00e4*/ 	.word	index@(.nv.constant0.roi_align_forward_kernel)
        /*00e8*/ 	.short	0x0380
        /*00ea*/ 	.short	0x0040


	//----- nvinfo : EIATTR_SW_WAR
	.align		4
.L_37:
        /*00ec*/ 	.byte	0x04, 0x36
        /*00ee*/ 	.short	(.L_39 - .L_38)
.L_38:
        /*00f0*/ 	.word	0x00000008
.L_39:


//--------------------- .nv.callgraph             --------------------------
	.section	.nv.callgraph,"",@"SHT_CUDA_CALLGRAPH"
	.align	4
	.sectionentsize	8
	.align		4
        /*0000*/ 	.word	0x00000000
	.align		4
        /*0004*/ 	.word	0xffffffff
	.align		4
        /*0008*/ 	.word	0x00000000
	.align		4
        /*000c*/ 	.word	0xfffffffe
	.align		4
        /*0010*/ 	.word	0x00000000
	.align		4
        /*0014*/ 	.word	0xfffffffd
	.align		4
        /*0018*/ 	.word	0x00000000
	.align		4
        /*001c*/ 	.word	0xfffffffc


//--------------------- .text.roi_align_forward_kernel --------------------------
	.section	.text.roi_align_forward_kernel,"ax",@progbits
	.align	128
        .global         roi_align_forward_kernel
        .type           roi_align_forward_kernel,@function
        .size           roi_align_forward_kernel,(.L_x_42 - roi_align_forward_kernel)
        .other          roi_align_forward_kernel,@"STO_CUDA_ENTRY STV_DEFAULT"
roi_align_forward_kernel:
.text.roi_align_forward_kernel:
[----:B------:R-:W-:Y:S01]  /*0000*/  LDC R1, c[0x0][0x37c] ;  /* 0x0000df00ff017b82 */ /* 0x000fe20000000800 */
[----:B------:R-:W0:Y:S07]  /*0010*/  S2R R28, SR_TID.X ;  /* 0x00000000001c7919 */ /* 0x000e2e0000002100 */
[----:B------:R-:W0:Y:S01]  /*0020*/  S2UR UR4, SR_CTAID.X ;  /* 0x00000000000479c3 */ /* 0x000e220000002500 */
[----:B------:R-:W1:Y:S07]  /*0030*/  LDCU UR5, c[0x0][0x380] ;  /* 0x00007000ff0577ac */ /* 0x000e6e0008000800 */
[----:B------:R-:W0:Y:S02]  /*0040*/  LDC R27, c[0x0][0x360] ;  /* 0x0000d800ff1b7b82 */ /* 0x000e240000000800 */
[----:B0-----:R-:W-:-:S05]  /*0050*/  IMAD R28, R27, UR4, R28 ;  /* 0x000000041b1c7c24 */ /* 0x001fca000f8e021c */
[----:B-1----:R-:W-:-:S13]  /*0060*/  ISETP.GE.AND P0, PT, R28, UR5, PT ;  /* 0x000000051c007c0c */ /* 0x002fda000bf06270 */
[----:B------:R-:W-:Y:S05]  /*0070*/  @P0 EXIT ;  /* 0x000000000000094d */ /* 0x000fea0003800000 */
[----:B------:R-:W0:Y:S01]  /*0080*/  LDCU.128 UR12, c[0x0][0x3a0] ;  /* 0x00007400ff0c77ac */ /* 0x000e220008000c00 */
[----:B------:R-:W1:Y:S01]  /*0090*/  LDCU UR7, c[0x0][0x370] ;  /* 0x00006e00ff0777ac */ /* 0x000e620008000800 */
[----:B------:R-:W2:Y:S01]  /*00a0*/  LDCU UR10, c[0x0][0x3b0] ;  /* 0x00007600ff0a77ac */ /* 0x000ea20008000800 */
[----:B------:R-:W3:Y:S01]  /*00b0*/  LDCU.64 UR8, c[0x0][0x358] ;  /* 0x00006b00ff0877ac */ /* 0x000ee20008000a00 */
[----:B0-----:R-:W-:Y:S01]  /*00c0*/  UIADD3 UR5, UPT, UPT, UR12, -0x1, URZ ;  /* 0xffffffff0c057890 */ /* 0x001fe2000fffe0ff */
[----:B------:R-:W-:Y:S01]  /*00d0*/  I2FP.F32.S32 R32, UR14 ;  /* 0x0000000e00207c45 */ /* 0x000fe20008201400 */
[----:B------:R-:W-:Y:S01]  /*00e0*/  UIADD3 UR6, UPT, UPT, UR13, -0x1, URZ ;  /* 0xffffffff0d067890 */ /* 0x000fe2000fffe0ff */
[----:B------:R-:W-:Y:S01]  /*00f0*/  I2FP.F32.S32 R31, UR15 ;  /* 0x0000000f001f7c45 */ /* 0x000fe20008201400 */
[----:B-1----:R-:W-:Y:S01]  /*0100*/  IMAD R27, R27, UR7, RZ ;  /* 0x000000071b1b7c24 */ /* 0x002fe2000f8e02ff */
[----:B------:R-:W-:Y:S01]  /*0110*/  I2FP.F32.S32 R30, UR12 ;  /* 0x0000000c001e7c45 */ /* 0x000fe20008201400 */
[----:B------:R-:W-:-:S02]  /*0120*/  UIMAD UR4, UR13, UR12, URZ ;  /* 0x0000000c0d0472a4 */ /* 0x000fc4000f8e02ff */
[----:B------:R-:W-:Y:S02]  /*0130*/  I2FP.F32.S32 R29, UR13 ;  /* 0x0000000d001d7c45 */ /* 0x000fe40008201400 */
[----:B--2---:R-:W-:Y:S02]  /*0140*/  I2FP.F32.U32 R26, UR10 ;  /* 0x0000000a001a7c45 */ /* 0x004fe40008201000 */
[----:B------:R-:W-:Y:S02]  /*0150*/  I2FP.F32.S32 R25, UR5 ;  /* 0x0000000500197c45 */ /* 0x000fe40008201400 */
[----:B---3--:R-:W-:-:S07]  /*0160*/  I2FP.F32.S32 R24, UR6 ;  /* 0x0000000600187c45 */ /* 0x008fce0008201400 */
.L_x_29:
[----:B------:R-:W0:Y:S01]  /*0170*/  LDC R5, c[0x0][0x3ac] ;  /* 0x0000eb00ff057b82 */ /* 0x000e220000000800 */
[----:B------:R-:W-:Y:S01]  /*0180*/  IABS R8, R28 ;  /* 0x0000001c00087213 */ /* 0x000fe20000000000 */
[----:B------:R-:W1:Y:S06]  /*0190*/  LDCU UR7, c[0x0][0x398] ;  /* 0x00007300ff0777ac */ /* 0x000e6c0008000800 */
[----:B------:R-:W2:Y:S08]  /*01a0*/  LDC R0, c[0x0][0x3a8] ;  /* 0x0000ea00ff007b82 */ /* 0x000eb00000000800 */
[----:B------:R-:W3:Y:S01]  /*01b0*/  LDC R11, c[0x0][0x39c] ;  /* 0x0000e700ff0b7b82 */ /* 0x000ee20000000800 */
[----:B------:R-:W-:Y:S01]  /*01c0*/  MUFU.RCP R15, R32 ;  /* 0x00000020000f7308 */ /* 0x000fe20000001000 */
[----:B------:R-:W4:Y:S01]  /*01d0*/  LDCU UR10, c[0x0][0x3b0] ;  /* 0x00007600ff0a77ac */ /* 0x000f220008000800 */
[----:B0-----:R-:W-:-:S06]  /*01e0*/  IABS R7, R5 ;  /* 0x0000000500077213 */ /* 0x001fcc0000000000 */
[----:B------:R-:W0:Y:S08]  /*01f0*/  I2F.RP R4, R7 ;  /* 0x0000000700047306 */ /* 0x000e300000209400 */
[----:B0-----:R-:W0:Y:S02]  /*0200*/  MUFU.RCP R4, R4 ;  /* 0x0000000400047308 */ /* 0x001e240000001000 */
[----:B0-----:R-:W-:Y:S01]  /*0210*/  VIADD R2, R4, 0xffffffe ;  /* 0x0ffffffe04027836 */ /* 0x001fe20000000000 */
[----:B--2---:R-:W-:-:S05]  /*0220*/  IABS R4, R0 ;  /* 0x0000000000047213 */ /* 0x004fca0000000000 */
[----:B------:R0:W2:Y:S02]  /*0230*/  F2I.FTZ.U32.TRUNC.NTZ R3, R2 ;  /* 0x0000000200037305 */ /* 0x0000a4000021f000 */
[----:B0-----:R-:W-:Y:S02]  /*0240*/  HFMA2 R2, -RZ, RZ, 0, 0 ;  /* 0x00000000ff027431 */ /* 0x001fe400000001ff */
[----:B--2---:R-:W-:-:S04]  /*0250*/  IMAD.MOV R6, RZ, RZ, -R3 ;  /* 0x000000ffff067224 */ /* 0x004fc800078e0a03 */
[----:B------:R-:W-:Y:S02]  /*0260*/  IMAD R9, R6, R7, RZ ;  /* 0x0000000706097224 */ /* 0x000fe400078e02ff */
[----:B------:R-:W0:Y:S02]  /*0270*/  I2F.RP R6, R4 ;  /* 0x0000000400067306 */ /* 0x000e240000209400 */
[----:B------:R-:W-:-:S06]  /*0280*/  IMAD.HI.U32 R3, R3, R9, R2 ;  /* 0x0000000903037227 */ /* 0x000fcc00078e0002 */
[----:B------:R-:W-:-:S04]  /*0290*/  IMAD.HI.U32 R9, R3, R8, RZ ;  /* 0x0000000803097227 */ /* 0x000fc800078e00ff */
[----:B------:R-:W-:Y:S01]  /*02a0*/  IMAD.MOV R2, RZ, RZ, -R9 ;  /* 0x000000ffff027224 */ /* 0x000fe200078e0a09 */
[----:B0-----:R-:W0:Y:S03]  /*02b0*/  MUFU.RCP R6, R6 ;  /* 0x0000000600067308 */ /* 0x001e260000001000 */
[----:B------:R-:W-:-:S05]  /*02c0*/  IMAD R2, R7, R2, R8 ;  /* 0x0000000207027224 */ /* 0x000fca00078e0208 */
[----:B------:R-:W-:Y:S02]  /*02d0*/  ISETP.GT.U32.AND P1, PT, R7, R2, PT ;  /* 0x000000020700720c */ /* 0x000fe40003f24070 */
[----:B0-----:R-:W-:-:S11]  /*02e0*/  IADD3 R3, PT, PT, R6, 0xffffffe, RZ ;  /* 0x0ffffffe06037810 */ /* 0x001fd60007ffe0ff */
[----:B------:R-:W-:Y:S01]  /*02f0*/  @!P1 IMAD.IADD R2, R2, 0x1, -R7 ;  /* 0x0000000102029824 */ /* 0x000fe200078e0a07 */
[----:B---3--:R-:W-:Y:S01]  /*0300*/  IABS R6, R11 ;  /* 0x0000000b00067213 */ /* 0x008fe20000000000 */
[----:B------:R-:W-:Y:S01]  /*0310*/  @!P1 VIADD R9, R9, 0x1 ;  /* 0x0000000109099836 */ /* 0x000fe20000000000 */
[----:B------:R-:W-:Y:S01]  /*0320*/  ISETP.NE.AND P1, PT, R5, RZ, PT ;  /* 0x000000ff0500720c */ /* 0x000fe20003f25270 */
[----:B------:R-:W0:Y:S01]  /*0330*/  F2I.FTZ.U32.TRUNC.NTZ R3, R3 ;  /* 0x0000000300037305 */ /* 0x000e22000021f000 */
[----:B------:R-:W-:Y:S02]  /*0340*/  ISETP.GE.U32.AND P0, PT, R2, R7, PT ;  /* 0x000000070200720c */ /* 0x000fe40003f06070 */
[----:B------:R-:W-:-:S04]  /*0350*/  LOP3.LUT R2, R28, R5, RZ, 0x3c, !PT ;  /* 0x000000051c027212 */ /* 0x000fc800078e3cff */
[----:B------:R-:W-:Y:S02]  /*0360*/  ISETP.GE.AND P2, PT, R2, RZ, PT ;  /* 0x000000ff0200720c */ /* 0x000fe40003f46270 */
[----:B------:R-:W-:-:S05]  /*0370*/  MOV R2, RZ ;  /* 0x000000ff00027202 */ /* 0x000fca0000000f00 */
[----:B------:R-:W-:Y:S01]  /*0380*/  @P0 VIADD R9, R9, 0x1 ;  /* 0x0000000109090836 */ /* 0x000fe20000000000 */
[----:B0-----:R-:W-:-:S05]  /*0390*/  IADD3 R7, PT, PT, RZ, -R3, RZ ;  /* 0x80000003ff077210 */ /* 0x001fca0007ffe0ff */
[----:B------:R-:W-:Y:S01]  /*03a0*/  @!P2 IMAD.MOV R9, RZ, RZ, -R9 ;  /* 0x000000ffff09a224 */ /* 0x000fe200078e0a09 */
[----:B------:R-:W-:Y:S01]  /*03b0*/  @!P1 LOP3.LUT R9, RZ, R5, RZ, 0x33, !PT ;  /* 0x00000005ff099212 */ /* 0x000fe200078e33ff */
[----:B------:R-:W-:-:S03]  /*03c0*/  IMAD R5, R7, R4, RZ ;  /* 0x0000000407057224 */ /* 0x000fc600078e02ff */
[----:B------:R-:W-:Y:S01]  /*03d0*/  IABS R7, R9 ;  /* 0x0000000900077213 */ /* 0x000fe20000000000 */
[----:B------:R-:W-:-:S04]  /*03e0*/  IMAD.HI.U32 R2, R3, R5, R2 ;  /* 0x0000000503027227 */ /* 0x000fc800078e0002 */
[----:B------:R-:W-:Y:S02]  /*03f0*/  IMAD.MOV.U32 R3, RZ, RZ, R7 ;  /* 0x000000ffff037224 */ /* 0x000fe400078e0007 */
[----:B------:R-:W0:Y:S02]  /*0400*/  I2F.RP R7, R6 ;  /* 0x0000000600077306 */ /* 0x000e240000209400 */
[----:B------:R-:W-:-:S05]  /*0410*/  IMAD.HI.U32 R2, R2, R3, RZ ;  /* 0x0000000302027227 */ /* 0x000fca00078e00ff */
[----:B------:R-:W-:-:S05]  /*0420*/  IADD3 R5, PT, PT, -R2, RZ, RZ ;  /* 0x000000ff02057210 */ /* 0x000fca0007ffe1ff */
[C---:B------:R-:W-:Y:S01]  /*0430*/  IMAD R3, R4.reuse, R5, R3 ;  /* 0x0000000504037224 */ /* 0x040fe200078e0203 */
[----:B0-----:R-:W0:Y:S04]  /*0440*/  MUFU.RCP R7, R7 ;  /* 0x0000000700077308 */ /* 0x001e280000001000 */
[----:B------:R-:W-:-:S13]  /*0450*/  ISETP.GT.U32.AND P1, PT, R4, R3, PT ;  /* 0x000000030400720c */ /* 0x000fda0003f24070 */
[----:B------:R-:W-:Y:S01]  /*0460*/  @!P1 IMAD.IADD R3, R3, 0x1, -R4 ;  /* 0x0000000103039824 */ /* 0x000fe200078e0a04 */
[----:B0-----:R-:W-:Y:S01]  /*0470*/  IADD3 R5, PT, PT, R7, 0xffffffe, RZ ;  /* 0x0ffffffe07057810 */ /* 0x001fe20007ffe0ff */
[----:B------:R-:W-:Y:S01]  /*0480*/  @!P1 VIADD R2, R2, 0x1 ;  /* 0x0000000102029836 */ /* 0x000fe20000000000 */
[----:B------:R-:W-:Y:S02]  /*0490*/  ISETP.NE.AND P1, PT, R0, RZ, PT ;  /* 0x000000ff0000720c */ /* 0x000fe40003f25270 */
[----:B------:R-:W-:Y:S01]  /*04a0*/  ISETP.GE.U32.AND P0, PT, R3, R4, PT ;  /* 0x000000040300720c */ /* 0x000fe20003f06070 */
[----:B------:R-:W-:Y:S01]  /*04b0*/  IMAD.MOV.U32 R4, RZ, RZ, RZ ;  /* 0x000000ffff047224 */ /* 0x000fe200078e00ff */
[----:B------:R-:W-:Y:S01]  /*04c0*/  LOP3.LUT R3, R9, R0, RZ, 0x3c, !PT ;  /* 0x0000000009037212 */ /* 0x000fe200078e3cff */
[----:B------:R-:W0:Y:S03]  /*04d0*/  F2I.FTZ.U32.TRUNC.NTZ R5, R5 ;  /* 0x0000000500057305 */ /* 0x000e26000021f000 */
[----:B------:R-:W-:-:S07]  /*04e0*/  ISETP.GE.AND P2, PT, R3, RZ, PT ;  /* 0x000000ff0300720c */ /* 0x000fce0003f46270 */
[----:B------:R-:W-:Y:S01]  /*04f0*/  @P0 IADD3 R2, PT, PT, R2, 0x1, RZ ;  /* 0x0000000102020810 */ /* 0x000fe20007ffe0ff */
[----:B0-----:R-:W-:-:S05]  /*0500*/  IMAD.MOV R3, RZ, RZ, -R5 ;  /* 0x000000ffff037224 */ /* 0x001fca00078e0a05 */
[----:B------:R-:W-:Y:S02]  /*0510*/  @!P2 IADD3 R2, PT, PT, -R2, RZ, RZ ;  /* 0x000000ff0202a210 */ /* 0x000fe40007ffe1ff */
[----:B------:R-:W-:Y:S01]  /*0520*/  @!P1 LOP3.LUT R2, RZ, R0, RZ, 0x33, !PT ;  /* 0x00000000ff029212 */ /* 0x000fe200078e33ff */
[----:B------:R-:W-:-:S03]  /*0530*/  IMAD R3, R3, R6, RZ ;  /* 0x0000000603037224 */ /* 0x000fc600078e02ff */
[----:B------:R-:W-:Y:S01]  /*0540*/  IABS R0, R2 ;  /* 0x0000000200007213 */ /* 0x000fe20000000000 */
[----:B------:R-:W-:-:S03]  /*0550*/  IMAD.HI.U32 R4, R5, R3, R4 ;  /* 0x0000000305047227 */ /* 0x000fc600078e0004 */
[----:B------:R-:W-:-:S05]  /*0560*/  MOV R3, R0 ;  /* 0x0000000000037202 */ /* 0x000fca0000000f00 */
[----:B------:R-:W-:-:S04]  /*0570*/  IMAD.HI.U32 R0, R4, R3, RZ ;  /* 0x0000000304007227 */ /* 0x000fc800078e00ff */
[----:B------:R-:W-:-:S04]  /*0580*/  IMAD.MOV R4, RZ, RZ, -R0 ;  /* 0x000000ffff047224 */ /* 0x000fc800078e0a00 */
[C---:B------:R-:W-:Y:S02]  /*0590*/  IMAD R3, R6.reuse, R4, R3 ;  /* 0x0000000406037224 */ /* 0x040fe400078e0203 */
[----:B------:R-:W0:Y:S03]  /*05a0*/  LDC.64 R4, c[0x0][0x390] ;  /* 0x0000e400ff047b82 */ /* 0x000e260000000a00 */
[----:B------:R-:W-:-:S13]  /*05b0*/  ISETP.GT.U32.AND P1, PT, R6, R3, PT ;  /* 0x000000030600720c */ /* 0x000fda0003f24070 */
[-C--:B------:R-:W-:Y:S01]  /*05c0*/  @!P1 IADD3 R3, PT, PT, R3, -R6.reuse, RZ ;  /* 0x8000000603039210 */ /* 0x080fe20007ffe0ff */
[----:B------:R-:W-:Y:S01]  /*05d0*/  @!P1 VIADD R0, R0, 0x1 ;  /* 0x0000000100009836 */ /* 0x000fe20000000000 */
[----:B------:R-:W-:Y:S02]  /*05e0*/  ISETP.NE.AND P1, PT, R11, RZ, PT ;  /* 0x000000ff0b00720c */ /* 0x000fe40003f25270 */
[----:B------:R-:W-:Y:S02]  /*05f0*/  ISETP.GE.U32.AND P0, PT, R3, R6, PT ;  /* 0x000000060300720c */ /* 0x000fe40003f06070 */
[----:B------:R-:W-:-:S04]  /*0600*/  LOP3.LUT R3, R2, R11, RZ, 0x3c, !PT ;  /* 0x0000000b02037212 */ /* 0x000fc800078e3cff */
[----:B------:R-:W-:-:S07]  /*0610*/  ISETP.GE.AND P2, PT, R3, RZ, PT ;  /* 0x000000ff0300720c */ /* 0x000fce0003f46270 */
[----:B------:R-:W-:-:S05]  /*0620*/  @P0 IADD3 R0, PT, PT, R0, 0x1, RZ ;  /* 0x0000000100000810 */ /* 0x000fca0007ffe0ff */
[----:B------:R-:W-:-:S05]  /*0630*/  IMAD.MOV.U32 R3, RZ, RZ, R0 ;  /* 0x000000ffff037224 */ /* 0x000fca00078e0000 */
[----:B------:R-:W-:Y:S02]  /*0640*/  @!P2 IADD3 R3, PT, PT, -R3, RZ, RZ ;  /* 0x000000ff0303a210 */ /* 0x000fe40007ffe1ff */
[----:B------:R-:W-:-:S05]  /*0650*/  @!P1 LOP3.LUT R3, RZ, R11, RZ, 0x33, !PT ;  /* 0x0000000bff039212 */ /* 0x000fca00078e33ff */
[----:B------:R-:W-:-:S04]  /*0660*/  IMAD R7, R3, 0x5, RZ ;  /* 0x0000000503077824 */ /* 0x000fc800078e02ff */
[----:B0-----:R-:W-:-:S05]  /*0670*/  IMAD.WIDE R4, R7, 0x4, R4 ;  /* 0x0000000407047825 */ /* 0x001fca00078e0204 */
[----:B------:R-:W1:Y:S04]  /*0680*/  LDG.E R8, desc[UR8][R4.64+0x8] ;  /* 0x0000080804087981 */ /* 0x000e68000c1e1900 */
[----:B------:R-:W2:Y:S04]  /*0690*/  LDG.E R13, desc[UR8][R4.64+0x10] ;  /* 0x00001008040d7981 */ /* 0x000ea8000c1e1900 */
[----:B------:R-:W3:Y:S04]  /*06a0*/  LDG.E R10, desc[UR8][R4.64] ;  /* 0x00000008040a7981 */ /* 0x000ee8000c1e1900 */
[----:B------:R-:W5:Y:S04]  /*06b0*/  LDG.E R7, desc[UR8][R4.64+0x4] ;  /* 0x0000040804077981 */ /* 0x000f68000c1e1900 */
[----:B------:R0:W5:Y:S01]  /*06c0*/  LDG.E R6, desc[UR8][R4.64+0xc] ;  /* 0x00000c0804067981 */ /* 0x000162000c1e1900 */
[----:B------:R-:W-:Y:S01]  /*06d0*/  FFMA R12, -R32, R15, 1 ;  /* 0x3f800000200c7423 */ /* 0x000fe2000000010f */
[----:B------:R-:W-:Y:S01]  /*06e0*/  IMAD.MOV R3, RZ, RZ, -R3 ;  /* 0x000000ffff037224 */ /* 0x000fe200078e0a03 */
[----:B----4-:R-:W-:Y:S01]  /*06f0*/  ISETP.LT.AND P0, PT, RZ, UR10, PT ;  /* 0x0000000aff007c0c */ /* 0x010fe2000bf01270 */
[----:B------:R-:W-:Y:S01]  /*0700*/  BSSY.RECONVERGENT B0, `(.L_x_0) ;  /* 0x0000013000007945 */ /* 0x000fe20003800200 */
[----:B------:R-:W-:Y:S01]  /*0710*/  FFMA R15, R15, R12, R15 ;  /* 0x0000000c0f0f7223 */ /* 0x000fe2000000000f */
[----:B------:R-:W-:-:S02]  /*0720*/  IMAD R11, R11, R3, R2 ;  /* 0x000000030b0b7224 */ /* 0x000fc400078e0202 */
[----:B-1----:R-:W-:-:S04]  /*0730*/  FMUL R8, R8, UR7 ;  /* 0x0000000708087c20 */ /* 0x002fc80008400000 */
[----:B--2---:R-:W-:Y:S01]  /*0740*/  FFMA R0, R13, UR7, -R8 ;  /* 0x000000070d007c23 */ /* 0x004fe20008000808 */
[----:B---3--:R-:W-:Y:S04]  /*0750*/  F2I.TRUNC.NTZ R10, R10 ;  /* 0x0000000a000a7305 */ /* 0x008fe8000020f100 */
[----:B------:R-:W-:Y:S01]  /*0760*/  FMNMX R0, R0, 1, !PT ;  /* 0x3f80000000007809 */ /* 0x000fe20007800000 */
[----:B-----5:R-:W-:-:S04]  /*0770*/  FMUL R7, R7, UR7 ;  /* 0x0000000707077c20 */ /* 0x020fc80008400000 */
[----:B0-----:R-:W-:Y:S01]  /*0780*/  FFMA R4, R0, R15, RZ ;  /* 0x0000000f00047223 */ /* 0x001fe200000000ff */
[----:B------:R-:W0:Y:S01]  /*0790*/  FCHK P1, R0, R32 ;  /* 0x0000002000007302 */ /* 0x000e220000020000 */
[----:B------:R-:W-:Y:S02]  /*07a0*/  FFMA R6, R6, UR7, -R7 ;  /* 0x0000000706067c23 */ /* 0x000fe40008000807 */
[----:B------:R-:W-:-:S04]  /*07b0*/  FFMA R23, -R32, R4, R0 ;  /* 0x0000000420177223 */ /* 0x000fc80000000100 */
[----:B------:R-:W-:Y:S01]  /*07c0*/  FFMA R23, R15, R23, R4 ;  /* 0x000000170f177223 */ /* 0x000fe20000000004 */
[----:B------:R-:W-:Y:S01]  /*07d0*/  FMNMX R12, R6, 1, !PT ;  /* 0x3f800000060c7809 */ /* 0x000fe20007800000 */
[----:B0-----:R-:W-:Y:S06]  /*07e0*/  @!P1 BRA `(.L_x_1) ;  /* 0x0000000000109947 */ /* 0x001fec0003800000 */
[----:B------:R-:W-:Y:S02]  /*07f0*/  MOV R3, R32 ;  /* 0x0000002000037202 */ /* 0x000fe40000000f00 */
[----:B------:R-:W-:-:S07]  /*0800*/  MOV R34, 0x820 ;  /* 0x0000082000227802 */ /* 0x000fce0000000f00 */
[----:B------:R-:W-:Y:S05]  /*0810*/  CALL.REL.NOINC `($__internal_0_$__cuda_sm3x_div_rn_noftz_f32_slowpath) ;  /* 0x0000001400447944 */ /* 0x000fea0003c00000 */
[----:B------:R-:W-:-:S07]  /*0820*/  IMAD.MOV.U32 R23, RZ, RZ, R0 ;  /* 0x000000ffff177224 */ /* 0x000fce00078e0000 */
.L_x_1:
[----:B------:R-:W-:Y:S05]  /*0830*/  BSYNC.RECONVERGENT B0 ;  /* 0x0000000000007941 */ /* 0x000fea0003800200 */
.L_x_0:
[----:B------:R-:W0:Y:S01]  /*0840*/  MUFU.RCP R0, R31 ;  /* 0x0000001f00007308 */ /* 0x000e220000001000 */
[----:B------:R-:W-:Y:S07]  /*0850*/  BSSY.RECONVERGENT B0, `(.L_x_2) ;  /* 0x000000d000007945 */ /* 0x000fee0003800200 */
[----:B------:R-:W1:Y:S01]  /*0860*/  FCHK P1, R12, R31 ;  /* 0x0000001f0c007302 */ /* 0x000e620000020000 */
[----:B0-----:R-:W-:-:S04]  /*0870*/  FFMA R3, -R31, R0, 1 ;  /* 0x3f8000001f037423 */ /* 0x001fc80000000100 */
[----:B------:R-:W-:-:S04]  /*0880*/  FFMA R3, R0, R3, R0 ;  /* 0x0000000300037223 */ /* 0x000fc80000000000 */
[----:B------:R-:W-:-:S04]  /*0890*/  FFMA R22, R12, R3, RZ ;  /* 0x000000030c167223 */ /* 0x000fc800000000ff */
[----:B------:R-:W-:-:S04]  /*08a0*/  FFMA R0, -R31, R22, R12 ;  /* 0x000000161f007223 */ /* 0x000fc8000000010c */
[----:B------:R-:W-:Y:S01]  /*08b0*/  FFMA R22, R3, R0, R22 ;  /* 0x0000000003167223 */ /* 0x000fe20000000016 */
[----:B-1----:R-:W-:Y:S06]  /*08c0*/  @!P1 BRA `(.L_x_3) ;  /* 0x0000000000149947 */ /* 0x002fec0003800000 */
[----:B------:R-:W-:Y:S01]  /*08d0*/  MOV R0, R12 ;  /* 0x0000000c00007202 */ /* 0x000fe20000000f00 */
[----:B------:R-:W-:Y:S01]  /*08e0*/  IMAD.MOV.U32 R3, RZ, RZ, R31 ;  /* 0x000000ffff037224 */ /* 0x000fe200078e001f */
[----:B------:R-:W-:-:S07]  /*08f0*/  MOV R34, 0x910 ;  /* 0x0000091000227802 */ /* 0x000fce0000000f00 */
[----:B------:R-:W-:Y:S05]  /*0900*/  CALL.REL.NOINC `($__internal_0_$__cuda_sm3x_div_rn_noftz_f32_slowpath) ;  /* 0x0000001400087944 */ /* 0x000fea0003c00000 */
[----:B------:R-:W-:-:S07]  /*0910*/  MOV R22, R0 ;  /* 0x0000000000167202 */ /* 0x000fce0000000f00 */
.L_x_3:
[----:B------:R-:W-:Y:S05]  /*0920*/  BSYNC.RECONVERGENT B0 ;  /* 0x0000000000007941 */ /* 0x000fea0003800200 */
.L_x_2:
[----:B------:R-:W0:Y:S01]  /*0930*/  FRND.CEIL R3, R23 ;  /* 0x0000001700037307 */ /* 0x000e220000209000 */
[----:B------:R-:W1:Y:S01]  /*0940*/  LDCU UR7, c[0x0][0x39c] ;  /* 0x00007380ff0777ac */ /* 0x000e620008000800 */
[----:B------:R-:W-:Y:S01]  /*0950*/  BSSY.RECONVERGENT B1, `(.L_x_4) ;  /* 0x0000125000017945 */ /* 0x000fe20003800200 */
[----:B------:R-:W-:-:S05]  /*0960*/  IMAD.MOV.U32 R35, RZ, RZ, RZ ;  /* 0x000000ffff237224 */ /* 0x000fca00078e00ff */
[----:B------:R-:W2:Y:S01]  /*0970*/  FRND.CEIL R5, R22 ;  /* 0x0000001600057307 */ /* 0x000ea20000209000 */
[----:B0-----:R-:W-:-:S07]  /*0980*/  FSEL R3, R26, R3, P0 ;  /* 0x000000031a037208 */ /* 0x001fce0000000000 */
[----:B------:R-:W0:Y:S01]  /*0990*/  F2I.TRUNC.NTZ R21, R3 ;  /* 0x0000000300157305 */ /* 0x000e22000020f100 */
[----:B-1----:R-:W-:Y:S01]  /*09a0*/  IMAD R10, R10, UR7, R11 ;  /* 0x000000070a0a7c24 */ /* 0x002fe2000f8e020b */
[----:B--2---:R-:W-:-:S06]  /*09b0*/  FSEL R5, R26, R5, P0 ;  /* 0x000000051a057208 */ /* 0x004fcc0000000000 */
[----:B------:R1:W2:Y:S01]  /*09c0*/  F2I.TRUNC.NTZ R20, R5 ;  /* 0x0000000500147305 */ /* 0x0002a2000020f100 */
[----:B0-----:R-:W-:-:S13]  /*09d0*/  ISETP.GE.AND P0, PT, R21, 0x1, PT ;  /* 0x000000011500780c */ /* 0x001fda0003f06270 */
[----:B-12---:R-:W-:Y:S05]  /*09e0*/  @!P0 BRA `(.L_x_5) ;  /* 0x00000010006c8947 */ /* 0x006fea0003800000 */
[----:B------:R-:W0:Y:S01]  /*09f0*/  LDC R12, c[0x0][0x3a8] ;  /* 0x0000ea00ff0c7b82 */ /* 0x000e220000000800 */
[----:B------:R-:W-:Y:S01]  /*0a00*/  IABS R16, R9 ;  /* 0x0000000900107213 */ /* 0x000fe20000000000 */
[----:B------:R-:W1:Y:S01]  /*0a10*/  LDCU.64 UR10, c[0x0][0x388] ;  /* 0x00007100ff0a77ac */ /* 0x000e620008000a00 */
[----:B------:R-:W-:Y:S02]  /*0a20*/  IMAD R10, R10, UR4, RZ ;  /* 0x000000040a0a7c24 */ /* 0x000fe4000f8e02ff */
[----:B------:R-:W-:-:S03]  /*0a30*/  HFMA2 R35, -RZ, RZ, 0, 0 ;  /* 0x00000000ff237431 */ /* 0x000fc600000001ff */
[----:B------:R-:W2:Y:S01]  /*0a40*/  LDC R14, c[0x0][0x3ac] ;  /* 0x0000eb00ff0e7b82 */ /* 0x000ea20000000800 */
[----:B0-----:R-:W-:-:S04]  /*0a50*/  IABS R6, R12 ;  /* 0x0000000c00067213 */ /* 0x001fc80000000000 */
[----:B------:R-:W0:Y:S01]  /*0a60*/  I2F.RP R11, R6 ;  /* 0x00000006000b7306 */ /* 0x000e220000209400 */
[----:B--2---:R-:W-:Y:S02]  /*0a70*/  IABS R0, R14 ;  /* 0x0000000e00007213 */ /* 0x004fe40000000000 */
[----:B------:R-:W-:-:S05]  /*0a80*/  ISETP.NE.AND P4, PT, R14, RZ, PT ;  /* 0x000000ff0e00720c */ /* 0x000fca0003f85270 */
[----:B------:R-:W2:Y:S08]  /*0a90*/  I2F.RP R15, R0 ;  /* 0x00000000000f7306 */ /* 0x000eb00000209400 */
[----:B0-----:R-:W0:Y:S08]  /*0aa0*/  MUFU.RCP R11, R11 ;  /* 0x0000000b000b7308 */ /* 0x001e300000001000 */
[----:B--2---:R-:W2:Y:S01]  /*0ab0*/  MUFU.RCP R15, R15 ;  /* 0x0000000f000f7308 */ /* 0x004ea20000001000 */
[----:B0-----:R-:W-:-:S07]  /*0ac0*/  IADD3 R2, PT, PT, R11, 0xffffffe, RZ ;  /* 0x0ffffffe0b027810 */ /* 0x001fce0007ffe0ff */
[----:B------:R0:W3:Y:S01]  /*0ad0*/  F2I.FTZ.U32.TRUNC.NTZ R3, R2 ;  /* 0x0000000200037305 */ /* 0x0000e2000021f000 */
[----:B--2---:R-:W-:Y:S01]  /*0ae0*/  VIADD R4, R15, 0xffffffe ;  /* 0x0ffffffe0f047836 */ /* 0x004fe20000000000 */
[----:B------:R-:W-:-:S06]  /*0af0*/  I2FP.F32.U32 R15, R21 ;  /* 0x00000015000f7245 */ /* 0x000fcc0000201000 */
[----:B------:R2:W4:Y:S01]  /*0b00*/  F2I.FTZ.U32.TRUNC.NTZ R5, R4 ;  /* 0x0000000400057305 */ /* 0x000522000021f000 */
[----:B0-----:R-:W-:Y:S01]  /*0b10*/  HFMA2 R2, -RZ, RZ, 0, 0 ;  /* 0x00000000ff027431 */ /* 0x001fe200000001ff */
[----:B---3--:R-:W-:Y:S02]  /*0b20*/  IADD3 R13, PT, PT, RZ, -R3, RZ ;  /* 0x80000003ff0d7210 */ /* 0x008fe40007ffe0ff */
[----:B--2---:R-:W-:-:S03]  /*0b30*/  MOV R4, RZ ;  /* 0x000000ff00047202 */ /* 0x004fc60000000f00 */
[----:B------:R-:W-:Y:S02]  /*0b40*/  IMAD R13, R13, R6, RZ ;  /* 0x000000060d0d7224 */ /* 0x000fe400078e02ff */
[----:B----4-:R-:W-:Y:S02]  /*0b50*/  IMAD.MOV R17, RZ, RZ, -R5 ;  /* 0x000000ffff117224 */ /* 0x010fe400078e0a05 */
[----:B------:R-:W-:Y:S01]  /*0b60*/  IMAD.HI.U32 R13, R3, R13, R2 ;  /* 0x0000000d030d7227 */ /* 0x000fe200078e0002 */
[----:B------:R-:W-:-:S03]  /*0b70*/  IABS R3, R28 ;  /* 0x0000001c00037213 */ /* 0x000fc60000000000 */
[----:B------:R-:W-:Y:S02]  /*0b80*/  IMAD R11, R17, R0, RZ ;  /* 0x00000000110b7224 */ /* 0x000fe400078e02ff */
[----:B------:R-:W-:Y:S02]  /*0b90*/  IMAD.MOV.U32 R2, RZ, RZ, R16 ;  /* 0x000000ffff027224 */ /* 0x000fe400078e0010 */
[----:B------:R-:W-:-:S04]  /*0ba0*/  IMAD.HI.U32 R11, R5, R11, R4 ;  /* 0x0000000b050b7227 */ /* 0x000fc800078e0004 */
[----:B------:R-:W-:-:S04]  /*0bb0*/  IMAD.HI.U32 R13, R13, R2, RZ ;  /* 0x000000020d0d7227 */ /* 0x000fc800078e00ff */
[----:B------:R-:W-:Y:S02]  /*0bc0*/  IMAD.MOV R13, RZ, RZ, -R13 ;  /* 0x000000ffff0d7224 */ /* 0x000fe400078e0a0d */
[----:B------:R-:W-:-:S04]  /*0bd0*/  IMAD.HI.U32 R11, R11, R3, RZ ;  /* 0x000000030b0b7227 */ /* 0x000fc800078e00ff */
[----:B------:R-:W-:Y:S01]  /*0be0*/  IMAD R13, R6, R13, R2 ;  /* 0x0000000d060d7224 */ /* 0x000fe200078e0202 */
[----:B------:R-:W-:-:S04]  /*0bf0*/  IADD3 R11, PT, PT, -R11, RZ, RZ ;  /* 0x000000ff0b0b7210 */ /* 0x000fc80007ffe1ff */
[----:B------:R-:W-:Y:S01]  /*0c00*/  ISETP.GT.U32.AND P0, PT, R6, R13, PT ;  /* 0x0000000d0600720c */ /* 0x000fe20003f04070 */
[----:B------:R-:W-:Y:S01]  /*0c10*/  IMAD R2, R0, R11, R3 ;  /* 0x0000000b00027224 */ /* 0x000fe200078e0203 */
[----:B------:R-:W-:-:S04]  /*0c20*/  SHF.R.S32.HI R3, RZ, 0x1f, R10 ;  /* 0x0000001fff037819 */ /* 0x000fc8000001140a */
[----:B------:R-:W-:-:S07]  /*0c30*/  ISETP.GT.U32.AND P1, PT, R0, R2, PT ;  /* 0x000000020000720c */ /* 0x000fce0003f24070 */
[----:B------:R-:W-:Y:S01]  /*0c40*/  @!P0 IMAD.IADD R13, R13, 0x1, -R6 ;  /* 0x000000010d0d8824 */ /* 0x000fe200078e0a06 */
[----:B------:R-:W-:-:S04]  /*0c50*/  ISETP.GE.AND P0, PT, R28, RZ, PT ;  /* 0x000000ff1c00720c */ /* 0x000fc80003f06270 */
[----:B------:R-:W-:Y:S02]  /*0c60*/  ISETP.GT.U32.AND P3, PT, R6, R13, PT ;  /* 0x0000000d0600720c */ /* 0x000fe40003f64070 */
[----:B------:R-:W-:Y:S02]  /*0c70*/  @!P1 IADD3 R2, PT, PT, R2, -R0, RZ ;  /* 0x8000000002029210 */ /* 0x000fe40007ffe0ff */
[----:B------:R-:W-:Y:S02]  /*0c80*/  ISETP.GE.AND P1, PT, R9, RZ, PT ;  /* 0x000000ff0900720c */ /* 0x000fe40003f26270 */
[----:B------:R-:W-:-:S07]  /*0c90*/  ISETP.GT.U32.AND P2, PT, R0, R2, PT ;  /* 0x000000020000720c */ /* 0x000fce0003f44070 */
[----:B------:R-:W-:Y:S01]  /*0ca0*/  @!P3 IMAD.IADD R13, R13, 0x1, -R6 ;  /* 0x000000010d0db824 */ /* 0x000fe200078e0a06 */
[----:B------:R-:W-:-:S05]  /*0cb0*/  ISETP.NE.AND P3, PT, R12, RZ, PT ;  /* 0x000000ff0c00720c */ /* 0x000fca0003f65270 */
[----:B------:R-:W-:Y:S01]  /*0cc0*/  @!P2 IADD3 R2, PT, PT, R2, -R0, RZ ;  /* 0x800000000202a210 */ /* 0x000fe20007ffe0ff */
[----:B------:R-:W-:Y:S01]  /*0cd0*/  IMAD.MOV.U32 R0, RZ, RZ, R13 ;  /* 0x000000ffff007224 */ /* 0x000fe200078e000d */
[----:B------:R-:W-:-:S03]  /*0ce0*/  I2FP.F32.S32 R13, R20 ;  /* 0x00000014000d7245 */ /* 0x000fc60000201400 */
[----:B------:R-:W-:Y:S01]  /*0cf0*/  @!P0 IMAD.MOV R2, RZ, RZ, -R2 ;  /* 0x000000ffff028224 */ /* 0x000fe200078e0a02 */
[----:B------:R-:W-:Y:S02]  /*0d00*/  @!P1 IADD3 R0, PT, PT, -R0, RZ, RZ ;  /* 0x000000ff00009210 */ /* 0x000fe40007ffe1ff */
[----:B------:R-:W-:Y:S01]  /*0d10*/  @!P3 LOP3.LUT R0, RZ, R12, RZ, 0x33, !PT ;  /* 0x0000000cff00b212 */ /* 0x000fe200078e33ff */
[----:B------:R-:W-:Y:S01]  /*0d20*/  IMAD.MOV.U32 R12, RZ, RZ, RZ ;  /* 0x000000ffff0c7224 */ /* 0x000fe200078e00ff */
[----:B------:R-:W-:Y:S02]  /*0d30*/  @!P4 LOP3.LUT R2, RZ, R14, RZ, 0x33, !PT ;  /* 0x0000000eff02c212 */ /* 0x000fe400078e33ff */
[----:B------:R-:W-:Y:S02]  /*0d40*/  I2FP.F32.S32 R17, R0 ;  /* 0x0000000000117245 */ /* 0x000fe40000201400 */
[----:B------:R-:W-:Y:S02]  /*0d50*/  I2FP.F32.S32 R16, R2 ;  /* 0x0000000200107245 */ /* 0x000fe40000201400 */
[----:B-1----:R-:W-:Y:S01]  /*0d60*/  LEA R18, P0, R10, UR10, 0x2 ;  /* 0x0000000a0a127c11 */ /* 0x002fe2000f8010ff */
[----:B------:R-:W-:Y:S01]  /*0d70*/  FFMA R17, R17, R23, R8 ;  /* 0x0000001711117223 */ /* 0x000fe20000000008 */
[----:B------:R-:W-:Y:S01]  /*0d80*/  LOP3.LUT R14, R20, 0x7ffffffe, RZ, 0xc0, !PT ;  /* 0x7ffffffe140e7812 */ /* 0x000fe200078ec0ff */
[----:B------:R-:W-:Y:S01]  /*0d90*/  FFMA R16, R16, R22, R7 ;  /* 0x0000001610107223 */ /* 0x000fe20000000007 */
[----:B------:R-:W-:-:S09]  /*0da0*/  LEA.HI.X R19, R10, UR11, R3, 0x2, P0 ;  /* 0x0000000b0a137c11 */ /* 0x000fd200080f1403 */
.L_x_26:
[----:B------:R-:W-:Y:S01]  /*0db0*/  ISETP.GE.AND P0, PT, R20, 0x1, PT ;  /* 0x000000011400780c */ /* 0x000fe20003f06270 */
[----:B------:R-:W-:-:S12]  /*0dc0*/  BSSY.RECONVERGENT B0, `(.L_x_6) ;  /* 0x00000da000007945 */ /* 0x000fd80003800200 */
[----:B------:R-:W-:Y:S05]  /*0dd0*/  @!P0 BRA `(.L_x_7) ;  /* 0x0000000c00608947 */ /* 0x000fea0003800000 */
[----:B------:R-:W0:Y:S01]  /*0de0*/  MUFU.RCP R2, R15 ;  /* 0x0000000f00027308 */ /* 0x000e220000001000 */
[----:B------:R-:W-:Y:S01]  /*0df0*/  I2FP.F32.U32 R0, R12 ;  /* 0x0000000c00007245 */ /* 0x000fe20000201000 */
[----:B------:R-:W-:Y:S04]  /*0e00*/  BSSY.RECONVERGENT B4, `(.L_x_8) ;  /* 0x000000e000047945 */ /* 0x000fe80003800200 */
[----:B------:R-:W-:-:S04]  /*0e10*/  FADD R0, R0, 0.5 ;  /* 0x3f00000000007421 */ /* 0x000fc80000000000 */
[----:B------:R-:W-:-:S04]  /*0e20*/  FMUL R0, R0, R23 ;  /* 0x0000001700007220 */ /* 0x000fc80000400000 */
[----:B------:R-:W1:Y:S01]  /*0e30*/  FCHK P0, R0, R15 ;  /* 0x0000000f00007302 */ /* 0x000e620000000000 */
[----:B0-----:R-:W-:-:S04]  /*0e40*/  FFMA R3, -R15, R2, 1 ;  /* 0x3f8000000f037423 */ /* 0x001fc80000000102 */
[----:B------:R-:W-:-:S04]  /*0e50*/  FFMA R3, R2, R3, R2 ;  /* 0x0000000302037223 */ /* 0x000fc80000000002 */
[----:B------:R-:W-:-:S04]  /*0e60*/  FFMA R2, R0, R3, RZ ;  /* 0x0000000300027223 */ /* 0x000fc800000000ff */
[----:B------:R-:W-:-:S04]  /*0e70*/  FFMA R4, -R15, R2, R0 ;  /* 0x000000020f047223 */ /* 0x000fc80000000100 */
[----:B------:R-:W-:Y:S01]  /*0e80*/  FFMA R2, R3, R4, R2 ;  /* 0x0000000403027223 */ /* 0x000fe20000000002 */
[----:B-1----:R-:W-:Y:S06]  /*0e90*/  @!P0 BRA `(.L_x_9) ;  /* 0x0000000000108947 */ /* 0x002fec0003800000 */
[----:B------:R-:W-:Y:S02]  /*0ea0*/  MOV R3, R15 ;  /* 0x0000000f00037202 */ /* 0x000fe40000000f00 */
[----:B------:R-:W-:-:S07]  /*0eb0*/  MOV R34, 0xed0 ;  /* 0x00000ed000227802 */ /* 0x000fce0000000f00 */
[----:B------:R-:W-:Y:S05]  /*0ec0*/  CALL.REL.NOINC `($__internal_0_$__cuda_sm3x_div_rn_noftz_f32_slowpath) ;  /* 0x0000000c00987944 */ /* 0x000fea0003c00000 */
[----:B------:R-:W-:-:S07]  /*0ed0*/  IMAD.MOV.U32 R2, RZ, RZ, R0 ;  /* 0x000000ffff027224 */ /* 0x000fce00078e0000 */
.L_x_9:
[----:B------:R-:W-:Y:S05]  /*0ee0*/  BSYNC.RECONVERGENT B4 ;  /* 0x0000000000047941 */ /* 0x000fea0003800200 */
.L_x_8:
[----:B------:R-:W-:Y:S01]  /*0ef0*/  FADD R3, R17, R2 ;  /* 0x0000000211037221 */ /* 0x000fe20000000000 */
[----:B------:R-:W-:Y:S01]  /*0f00*/  ISETP.NE.AND P2, PT, R20, 0x1, PT ;  /* 0x000000011400780c */ /* 0x000fe20003f45270 */
[----:B------:R-:W-:Y:S03]  /*0f10*/  BSSY.RECONVERGENT B4, `(.L_x_10) ;  /* 0x000008a000047945 */ /* 0x000fe60003800200 */
[----:B------:R-:W-:Y:S02]  /*0f20*/  FMNMX.NAN R0, RZ, R3, !PT ;  /* 0x00000003ff007209 */ /* 0x000fe40007820000 */
[C---:B------:R-:W-:Y:S02]  /*0f30*/  FSETP.GT.AND P0, PT, R3.reuse, R30, PT ;  /* 0x0000001e0300720b */ /* 0x040fe40003f04000 */
[----:B------:R-:W0:Y:S02]  /*0f40*/  F2I.TRUNC.NTZ R2, R0 ;  /* 0x0000000000027305 */ /* 0x000e24000020f100 */
[----:B------:R-:W-:Y:S01]  /*0f50*/  FSETP.LT.OR P0, PT, R3, -1, P0 ;  /* 0xbf8000000300780b */ /* 0x000fe20000701400 */
[----:B------:R-:W-:Y:S01]  /*0f60*/  IMAD.MOV.U32 R3, RZ, RZ, 0x3f000000 ;  /* 0x3f000000ff037424 */ /* 0x000fe200078e00ff */
[----:B0-----:R-:W-:-:S02]  /*0f70*/  ISETP.GE.AND P1, PT, R2, UR5, PT ;  /* 0x0000000502007c0c */ /* 0x001fc4000bf26270 */
[----:B------:R-:W-:Y:S02]  /*0f80*/  VIMNMX R11, PT, PT, R2, UR5, PT ;  /* 0x00000005020b7c48 */ /* 0x000fe4000bfe0100 */
[----:B------:R-:W-:Y:S02]  /*0f90*/  FSEL R10, R0, R25, !P1 ;  /* 0x00000019000a7208 */ /* 0x000fe40004800000 */
[----:B------:R-:W-:Y:S02]  /*0fa0*/  I2FP.F32.S32 R5, R11 ;  /* 0x0000000b00057245 */ /* 0x000fe40000201400 */
[----:B------:R-:W-:-:S03]  /*0fb0*/  IADD3 R9, PT, PT, R2, 0x1, RZ ;  /* 0x0000000102097810 */ /* 0x000fc60007ffe0ff */
[----:B------:R-:W-:Y:S01]  /*0fc0*/  FADD R10, R10, -R5 ;  /* 0x800000050a0a7221 */ /* 0x000fe20000000000 */
[----:B------:R-:W-:-:S03]  /*0fd0*/  SEL R9, R9, UR5, !P1 ;  /* 0x0000000509097c07 */ /* 0x000fc6000c800000 */
[----:B------:R-:W-:Y:S01]  /*0fe0*/  FADD R8, -R10, 1 ;  /* 0x3f8000000a087421 */ /* 0x000fe20000000100 */
[----:B------:R-:W-:Y:S06]  /*0ff0*/  @!P2 BRA `(.L_x_11) ;  /* 0x0000000400eca947 */ /* 0x000fec0003800000 */
[----:B------:R-:W-:Y:S01]  /*1000*/  HFMA2 R7, -RZ, RZ, 0, 0 ;  /* 0x00000000ff077431 */ /* 0x000fe200000001ff */
[----:B------:R-:W-:Y:S06]  /*1010*/  BSSY.RECONVERGENT B5, `(.L_x_12) ;  /* 0x0000077000057945 */ /* 0x000fec0003800200 */
.L_x_21:
        /* <DEDUP_REMOVED lines=12> */
[----:B------:R-:W-:Y:S01]  /*10e0*/  IMAD.MOV.U32 R3, RZ, RZ, R13 ;  /* 0x000000ffff037224 */ /* 0x000fe200078e000d */
[----:B------:R-:W-:-:S07]  /*10f0*/  MOV R34, 0x1110 ;  /* 0x0000111000227802 */ /* 0x000fce0000000f00 */
[----:B------:R-:W-:Y:S05]  /*1100*/  CALL.REL.NOINC `($__internal_0_$__cuda_sm3x_div_rn_noftz_f32_slowpath) ;  /* 0x0000000c00087944 */ /* 0x000fea0003c00000 */
[----:B------:R-:W-:-:S07]  /*1110*/  MOV R3, R0 ;  /* 0x0000000000037202 */ /* 0x000fce0000000f00 */
.L_x_14:
[----:B------:R-:W-:Y:S05]  /*1120*/  BSYNC.RECONVERGENT B6 ;  /* 0x0000000000067941 */ /* 0x000fea0003800200 */
.L_x_13:
[----:B------:R-:W-:Y:S01]  /*1130*/  FADD R0, R16, R3 ;  /* 0x0000000310007221 */ /* 0x000fe20000000000 */
[----:B------:R-:W-:Y:S01]  /*1140*/  BSSY.RECONVERGENT B2, `(.L_x_15) ;  /* 0x0000025000027945 */ /* 0x000fe20003800200 */
[----:B------:R-:W-:-:S03]  /*1150*/  IMAD.MOV.U32 R6, RZ, RZ, RZ ;  /* 0x000000ffff067224 */ /* 0x000fc600078e00ff */
[----:B------:R-:W-:-:S04]  /*1160*/  FSETP.GT.AND P1, PT, R0, R29, PT ;  /* 0x0000001d0000720b */ /* 0x000fc80003f24000 */
[----:B------:R-:W-:-:S04]  /*1170*/  FSETP.LT.OR P1, PT, R0, -1, P1 ;  /* 0xbf8000000000780b */ /* 0x000fc80000f21400 */
[----:B------:R-:W-:-:S13]  /*1180*/  PLOP3.LUT P1, PT, P0, P1, PT, 0xf8, 0x8f ;  /* 0x00000000008f781c */ /* 0x000fda0000723f70 */
[----:B------:R-:W-:Y:S05]  /*1190*/  @P1 BRA `(.L_x_16) ;  /* 0x00000000007c1947 */ /* 0x000fea0003800000 */
[----:B------:R-:W-:Y:S01]  /*11a0*/  FMNMX.NAN R5, RZ, R0, !PT ;  /* 0x00000000ff057209 */ /* 0x000fe20007820000 */
[----:B------:R-:W0:Y:S03]  /*11b0*/  LDCU UR7, c[0x0][0x3a4] ;  /* 0x00007480ff0777ac */ /* 0x000e260008000800 */
[----:B------:R-:W1:Y:S02]  /*11c0*/  F2I.TRUNC.NTZ R4, R5 ;  /* 0x0000000500047305 */ /* 0x000e64000020f100 */
[C---:B-1----:R-:W-:Y:S02]  /*11d0*/  ISETP.GE.AND P1, PT, R4.reuse, UR6, PT ;  /* 0x0000000604007c0c */ /* 0x042fe4000bf26270 */
[C---:B------:R-:W-:Y:S02]  /*11e0*/  IADD3 R0, PT, PT, R4.reuse, 0x1, RZ ;  /* 0x0000000104007810 */ /* 0x040fe40007ffe0ff */
[----:B------:R-:W-:-:S02]  /*11f0*/  VIMNMX R4, PT, PT, R4, UR6, PT ;  /* 0x0000000604047c48 */ /* 0x000fc4000bfe0100 */
[----:B------:R-:W-:-:S05]  /*1200*/  SEL R0, R0, UR6, !P1 ;  /* 0x0000000600007c07 */ /* 0x000fca000c800000 */
[C---:B0-----:R-:W-:Y:S02]  /*1210*/  IMAD R3, R11.reuse, UR7, R0 ;  /* 0x000000070b037c24 */ /* 0x041fe4000f8e0200 */
[----:B------:R-:W-:Y:S02]  /*1220*/  IMAD R37, R11, UR7, R4 ;  /* 0x000000070b257c24 */ /* 0x000fe4000f8e0204 */
[----:B------:R-:W-:-:S04]  /*1230*/  IMAD.WIDE R2, R3, 0x4, R18 ;  /* 0x0000000403027825 */ /* 0x000fc800078e0212 */
[----:B------:R-:W-:Y:S02]  /*1240*/  IMAD.WIDE R36, R37, 0x4, R18 ;  /* 0x0000000425247825 */ /* 0x000fe400078e0212 */
[----:B------:R-:W2:Y:S04]  /*1250*/  LDG.E R2, desc[UR8][R2.64] ;  /* 0x0000000802027981 */ /* 0x000ea8000c1e1900 */
[----:B------:R-:W3:Y:S01]  /*1260*/  LDG.E R34, desc[UR8][R36.64] ;  /* 0x0000000824227981 */ /* 0x000ee2000c1e1900 */
[----:B------:R-:W-:Y:S02]  /*1270*/  FSEL R33, R5, R24, !P1 ;  /* 0x0000001805217208 */ /* 0x000fe40004800000 */
[----:B------:R-:W-:-:S05]  /*1280*/  I2FP.F32.S32 R6, R4 ;  /* 0x0000000400067245 */ /* 0x000fca0000201400 */
[----:B------:R-:W-:-:S04]  /*1290*/  FADD R33, R33, -R6 ;  /* 0x8000000621217221 */ /* 0x000fc80000000000 */
[----:B------:R-:W-:Y:S01]  /*12a0*/  FMUL R5, R8, R33 ;  /* 0x0000002108057220 */ /* 0x000fe20000400000 */
[----:B------:R-:W-:-:S03]  /*12b0*/  FADD R6, -R33, 1 ;  /* 0x3f80000021067421 */ /* 0x000fc60000000100 */
[----:B--2---:R-:W-:Y:S01]  /*12c0*/  FMUL R3, R2, R5 ;  /* 0x0000000502037220 */ /* 0x004fe20000400000 */
[----:B------:R-:W-:-:S04]  /*12d0*/  FMUL R5, R8, R6 ;  /* 0x0000000608057220 */ /* 0x000fc80000400000 */
[----:B---3--:R-:W-:Y:S01]  /*12e0*/  FFMA R34, R34, R5, R3 ;  /* 0x0000000522227223 */ /* 0x008fe20000000003 */
[C---:B------:R-:W-:Y:S02]  /*12f0*/  IMAD R5, R9.reuse, UR7, R4 ;  /* 0x0000000709057c24 */ /* 0x040fe4000f8e0204 */
[----:B------:R-:W-:Y:S02]  /*1300*/  IMAD R3, R9, UR7, R0 ;  /* 0x0000000709037c24 */ /* 0x000fe4000f8e0200 */
[----:B------:R-:W-:-:S04]  /*1310*/  IMAD.WIDE R4, R5, 0x4, R18 ;  /* 0x0000000405047825 */ /* 0x000fc800078e0212 */
[----:B------:R-:W-:Y:S02]  /*1320*/  IMAD.WIDE R2, R3, 0x4, R18 ;  /* 0x0000000403027825 */ /* 0x000fe400078e0212 */
[----:B------:R-:W2:Y:S04]  /*1330*/  LDG.E R5, desc[UR8][R4.64] ;  /* 0x0000000804057981 */ /* 0x000ea8000c1e1900 */
[----:B------:R-:W3:Y:S01]  /*1340*/  LDG.E R2, desc[UR8][R2.64] ;  /* 0x0000000802027981 */ /* 0x000ee2000c1e1900 */
[C---:B------:R-:W-:Y:S01]  /*1350*/  FMUL R6, R10.reuse, R6 ;  /* 0x000000060a067220 */ /* 0x040fe20000400000 */
[----:B------:R-:W-:-:S03]  /*1360*/  FMUL R33, R10, R33 ;  /* 0x000000210a217220 */ /* 0x000fc60000400000 */
[----:B--2---:R-:W-:-:S04]  /*1370*/  FFMA R37, R5, R6, R34 ;  /* 0x0000000605257223 */ /* 0x004fc80000000022 */
[----:B---3--:R-:W-:-:S07]  /*1380*/  FFMA R6, R2, R33, R37 ;  /* 0x0000002102067223 */ /* 0x008fce0000000025 */
.L_x_16:
[----:B------:R-:W-:Y:S05]  /*1390*/  BSYNC.RECONVERGENT B2 ;  /* 0x0000000000027941 */ /* 0x000fea0003800200 */
.L_x_15:
[----:B------:R-:W-:Y:S01]  /*13a0*/  VIADD R0, R7, 0x1 ;  /* 0x0000000107007836 */ /* 0x000fe20000000000 */
[----:B------:R-:W0:Y:S01]  /*13b0*/  MUFU.RCP R2, R13 ;  /* 0x0000000d00027308 */ /* 0x000e220000001000 */
[----:B------:R-:W-:Y:S01]  /*13c0*/  BSSY.RECONVERGENT B6, `(.L_x_17) ;  /* 0x0000010000067945 */ /* 0x000fe20003800200 */
[----:B------:R-:W-:Y:S02]  /*13d0*/  FADD R35, R6, R35 ;  /* 0x0000002306237221 */ /* 0x000fe40000000000 */
[----:B------:R-:W-:-:S05]  /*13e0*/  I2FP.F32.U32 R0, R0 ;  /* 0x0000000000007245 */ /* 0x000fca0000201000 */
        /* <DEDUP_REMOVED lines=13> */
.L_x_18:
[----:B------:R-:W-:Y:S05]  /*14c0*/  BSYNC.RECONVERGENT B6 ;  /* 0x0000000000067941 */ /* 0x000fea0003800200 */
.L_x_17:
[----:B------:R-:W-:Y:S01]  /*14d0*/  FADD R2, R16, R0 ;  /* 0x0000000010027221 */ /* 0x000fe20000000000 */
[----:B------:R-:W-:Y:S01]  /*14e0*/  BSSY.RECONVERGENT B2, `(.L_x_19) ;  /* 0x0000025000027945 */ /* 0x000fe20003800200 */
[----:B------:R-:W-:-:S03]  /*14f0*/  HFMA2 R0, -RZ, RZ, 0, 0 ;  /* 0x00000000ff007431 */ /* 0x000fc600000001ff */
[----:B------:R-:W-:-:S04]  /*1500*/  FSETP.GT.AND P1, PT, R2, R29, PT ;  /* 0x0000001d0200720b */ /* 0x000fc80003f24000 */
[----:B------:R-:W-:-:S04]  /*1510*/  FSETP.LT.OR P1, PT, R2, -1, P1 ;  /* 0xbf8000000200780b */ /* 0x000fc80000f21400 */
[----:B------:R-:W-:-:S13]  /*1520*/  PLOP3.LUT P1, PT, P0, P1, PT, 0xf8, 0x8f ;  /* 0x00000000008f781c */ /* 0x000fda0000723f70 */
[----:B------:R-:W-:Y:S05]  /*1530*/  @P1 BRA `(.L_x_20) ;  /* 0x00000000007c1947 */ /* 0x000fea0003800000 */
[----:B------:R-:W-:Y:S01]  /*1540*/  FMNMX.NAN R5, RZ, R2, !PT ;  /* 0x00000002ff057209 */ /* 0x000fe20007820000 */
[----:B------:R-:W0:Y:S03]  /*1550*/  LDCU UR7, c[0x0][0x3a4] ;  /* 0x00007480ff0777ac */ /* 0x000e260008000800 */
[----:B------:R-:W1:Y:S02]  /*1560*/  F2I.TRUNC.NTZ R4, R5 ;  /* 0x0000000500047305 */ /* 0x000e64000020f100 */
[C---:B-1----:R-:W-:Y:S01]  /*1570*/  VIADD R0, R4.reuse, 0x1 ;  /* 0x0000000104007836 */ /* 0x042fe20000000000 */
[C---:B------:R-:W-:Y:S02]  /*1580*/  ISETP.GE.AND P1, PT, R4.reuse, UR6, PT ;  /* 0x0000000604007c0c */ /* 0x040fe4000bf26270 */
[----:B------:R-:W-:Y:S02]  /*1590*/  VIMNMX R4, PT, PT, R4, UR6, PT ;  /* 0x0000000604047c48 */ /* 0x000fe4000bfe0100 */
        /* <DEDUP_REMOVED lines=25> */
.L_x_20:
[----:B------:R-:W-:Y:S05]  /*1730*/  BSYNC.RECONVERGENT B2 ;  /* 0x0000000000027941 */ /* 0x000fea0003800200 */
.L_x_19:
[----:B------:R-:W-:Y:S01]  /*1740*/  IADD3 R7, PT, PT, R7, 0x2, RZ ;  /* 0x0000000207077810 */ /* 0x000fe20007ffe0ff */
[----:B------:R-:W-:-:S03]  /*1750*/  FADD R35, R35, R0 ;  /* 0x0000000023237221 */ /* 0x000fc60000000000 */
[----:B------:R-:W-:-:S13]  /*1760*/  ISETP.NE.AND P1, PT, R7, R14, PT ;  /* 0x0000000e0700720c */ /* 0x000fda0003f25270 */
[----:B------:R-:W-:Y:S05]  /*1770*/  @P1 BRA `(.L_x_21) ;  /* 0xfffffff800281947 */ /* 0x000fea000383ffff */
[----:B------:R-:W-:Y:S05]  /*1780*/  BSYNC.RECONVERGENT B5 ;  /* 0x0000000000057941 */ /* 0x000fea0003800200 */
.L_x_12:
[----:B------:R-:W-:-:S05]  /*1790*/  I2FP.F32.U32 R3, R14 ;  /* 0x0000000e00037245 */ /* 0x000fca0000201000 */
[----:B------:R-:W-:-:S07]  /*17a0*/  FADD R3, R3, 0.5 ;  /* 0x3f00000003037421 */ /* 0x000fce0000000000 */
.L_x_11:
[----:B------:R-:W-:Y:S05]  /*17b0*/  BSYNC.RECONVERGENT B4 ;  /* 0x0000000000047941 */ /* 0x000fea0003800200 */
.L_x_10:
[----:B------:R-:W-:-:S04]  /*17c0*/  LOP3.LUT R0, R20, 0x1, RZ, 0xc0, !PT ;  /* 0x0000000114007812 */ /* 0x000fc800078ec0ff */
[----:B------:R-:W-:-:S13]  /*17d0*/  ISETP.NE.U32.AND P1, PT, R0, 0x1, PT ;  /* 0x000000010000780c */ /* 0x000fda0003f25070 */
[----:B------:R-:W-:Y:S05]  /*17e0*/  @P1 BRA `(.L_x_7) ;  /* 0x0000000000dc1947 */ /* 0x000fea0003800000 */
[----:B------:R-:W0:Y:S01]  /*17f0*/  MUFU.RCP R0, R13 ;  /* 0x0000000d00007308 */ /* 0x000e220000001000 */
[----:B------:R-:W-:Y:S01]  /*1800*/  FMUL R4, R3, R22 ;  /* 0x0000001603047220 */ /* 0x000fe20000400000 */
[----:B------:R-:W-:Y:S06]  /*1810*/  BSSY.RECONVERGENT B4, `(.L_x_22) ;  /* 0x000000c000047945 */ /* 0x000fec0003800200 */
        /* <DEDUP_REMOVED lines=8> */
[----:B------:R-:W-:Y:S02]  /*18a0*/  MOV R3, R13 ;  /* 0x0000000d00037202 */ /* 0x000fe40000000f00 */
[----:B------:R-:W-:-:S07]  /*18b0*/  MOV R34, 0x18d0 ;  /* 0x000018d000227802 */ /* 0x000fce0000000f00 */
[----:B------:R-:W-:Y:S05]  /*18c0*/  CALL.REL.NOINC `($__internal_0_$__cuda_sm3x_div_rn_noftz_f32_slowpath) ;  /* 0x0000000400187944 */ /* 0x000fea0003c00000 */
.L_x_23:
[----:B------:R-:W-:Y:S05]  /*18d0*/  BSYNC.RECONVERGENT B4 ;  /* 0x0000000000047941 */ /* 0x000fea0003800200 */
.L_x_22:
        /* <DEDUP_REMOVED lines=13> */
[----:B------:R-:W-:-:S03]  /*19b0*/  SEL R6, R6, UR6, !P0 ;  /* 0x0000000606067c07 */ /* 0x000fc6000c000000 */
[C---:B0-----:R-:W-:Y:S02]  /*19c0*/  IMAD R5, R11.reuse, UR7, R0 ;  /* 0x000000070b057c24 */ /* 0x041fe4000f8e0200 */
[----:B------:R-:W-:Y:S02]  /*19d0*/  IMAD R3, R11, UR7, R6 ;  /* 0x000000070b037c24 */ /* 0x000fe4000f8e0206 */
[----:B------:R-:W-:-:S04]  /*19e0*/  IMAD.WIDE R4, R5, 0x4, R18 ;  /* 0x0000000405047825 */ /* 0x000fc800078e0212 */
[----:B------:R-:W-:Y:S02]  /*19f0*/  IMAD.WIDE R2, R3, 0x4, R18 ;  /* 0x0000000403027825 */ /* 0x000fe400078e0212 */
[----:B------:R-:W2:Y:S02]  /*1a00*/  LDG.E R4, desc[UR8][R4.64] ;  /* 0x0000000804047981 */ /* 0x000ea4000c1e1900 */
[C---:B------:R-:W-:Y:S02]  /*1a10*/  IMAD R37, R9.reuse, UR7, R0 ;  /* 0x0000000709257c24 */ /* 0x040fe4000f8e0200 */
[----:B------:R0:W3:Y:S01]  /*1a20*/  LDG.E R2, desc[UR8][R2.64] ;  /* 0x0000000802027981 */ /* 0x0000e2000c1e1900 */
[----:B------:R-:W-:Y:S02]  /*1a30*/  IMAD R7, R9, UR7, R6 ;  /* 0x0000000709077c24 */ /* 0x000fe4000f8e0206 */
[----:B------:R-:W-:-:S04]  /*1a40*/  IMAD.WIDE R36, R37, 0x4, R18 ;  /* 0x0000000425247825 */ /* 0x000fc800078e0212 */
[----:B------:R-:W-:Y:S02]  /*1a50*/  IMAD.WIDE R6, R7, 0x4, R18 ;  /* 0x0000000407067825 */ /* 0x000fe400078e0212 */
[----:B------:R-:W4:Y:S04]  /*1a60*/  LDG.E R36, desc[UR8][R36.64] ;  /* 0x0000000824247981 */ /* 0x000f28000c1e1900 */
[----:B------:R-:W5:Y:S01]  /*1a70*/  LDG.E R6, desc[UR8][R6.64] ;  /* 0x0000000806067981 */ /* 0x000f62000c1e1900 */
[----:B------:R-:W-:Y:S02]  /*1a80*/  FSEL R33, R33, R24, !P0 ;  /* 0x0000001821217208 */ /* 0x000fe40004000000 */
[----:B------:R-:W-:-:S05]  /*1a90*/  I2FP.F32.S32 R0, R0 ;  /* 0x0000000000007245 */ /* 0x000fca0000201400 */
[----:B------:R-:W-:-:S04]  /*1aa0*/  FADD R33, R33, -R0 ;  /* 0x8000000021217221 */ /* 0x000fc80000000000 */
[----:B------:R-:W-:Y:S01]  /*1ab0*/  FMUL R9, R8, R33 ;  /* 0x0000002108097220 */ /* 0x000fe20000400000 */
[----:B0-----:R-:W-:-:S04]  /*1ac0*/  FADD R3, -R33, 1 ;  /* 0x3f80000021037421 */ /* 0x001fc80000000100 */
[-C--:B------:R-:W-:Y:S01]  /*1ad0*/  FMUL R5, R8, R3.reuse ;  /* 0x0000000308057220 */ /* 0x080fe20000400000 */
[C---:B------:R-:W-:Y:S01]  /*1ae0*/  FMUL R3, R10.reuse, R3 ;  /* 0x000000030a037220 */ /* 0x040fe20000400000 */
[----:B------:R-:W-:Y:S01]  /*1af0*/  FMUL R33, R10, R33 ;  /* 0x000000210a217220 */ /* 0x000fe20000400000 */
[----:B---3--:R-:W-:-:S04]  /*1b00*/  FMUL R9, R2, R9 ;  /* 0x0000000902097220 */ /* 0x008fc80000400000 */
[----:B--2---:R-:W-:-:S04]  /*1b10*/  FFMA R5, R4, R5, R9 ;  /* 0x0000000504057223 */ /* 0x004fc80000000009 */
[----:B----4-:R-:W-:-:S04]  /*1b20*/  FFMA R3, R36, R3, R5 ;  /* 0x0000000324037223 */ /* 0x010fc80000000005 */
[----:B-----5:R-:W-:-:S07]  /*1b30*/  FFMA R6, R6, R33, R3 ;  /* 0x0000002106067223 */ /* 0x020fce0000000003 */
.L_x_25:
[----:B------:R-:W-:Y:S05]  /*1b40*/  BSYNC.RECONVERGENT B2 ;  /* 0x0000000000027941 */ /* 0x000fea0003800200 */
.L_x_24:
[----:B------:R-:W-:-:S07]  /*1b50*/  FADD R35, R35, R6 ;  /* 0x0000000623237221 */ /* 0x000fce0000000000 */
.L_x_7:
[----:B------:R-:W-:Y:S05]  /*1b60*/  BSYNC.RECONVERGENT B0 ;  /* 0x0000000000007941 */ /* 0x000fea0003800200 */
.L_x_6:
[----:B------:R-:W-:-:S05]  /*1b70*/  VIADD R12, R12, 0x1 ;  /* 0x000000010c0c7836 */ /* 0x000fca0000000000 */
[----:B------:R-:W-:-:S13]  /*1b80*/  ISETP.NE.AND P0, PT, R12, R21, PT ;  /* 0x000000150c00720c */ /* 0x000fda0003f05270 */
[----:B------:R-:W-:Y:S05]  /*1b90*/  @P0 BRA `(.L_x_26) ;  /* 0xfffffff000840947 */ /* 0x000fea000383ffff */
.L_x_5:
[----:B------:R-:W-:Y:S05]  /*1ba0*/  BSYNC.RECONVERGENT B1 ;  /* 0x0000000000017941 */ /* 0x000fea0003800200 */
.L_x_4:
[----:B------:R-:W-:Y:S01]  /*1bb0*/  IMAD R20, R21, R20, RZ ;  /* 0x0000001415147224 */ /* 0x000fe200078e02ff */
[----:B------:R-:W-:Y:S04]  /*1bc0*/  BSSY.RECONVERGENT B0, `(.L_x_27) ;  /* 0x000000e000007945 */ /* 0x000fe80003800200 */
[----:B------:R-:W-:-:S04]  /*1bd0*/  I2FP.F32.S32 R20, R20 ;  /* 0x0000001400147245 */ /* 0x000fc80000201400 */
[----:B------:R-:W0:Y:S08]  /*1be0*/  MUFU.RCP R0, R20 ;  /* 0x0000001400007308 */ /* 0x000e300000001000 */
        /* <DEDUP_REMOVED lines=11> */
.L_x_28:
[----:B------:R-:W-:Y:S05]  /*1ca0*/  BSYNC.RECONVERGENT B0 ;  /* 0x0000000000007941 */ /* 0x000fea0003800200 */
.L_x_27:
[----:B------:R-:W0:Y:S01]  /*1cb0*/  LDC.64 R2, c[0x0][0x3b8] ;  /* 0x0000ee00ff027b82 */ /* 0x000e220000000a00 */
[----:B------:R-:W1:Y:S01]  /*1cc0*/  LDCU UR7, c[0x0][0x380] ;  /* 0x00007000ff0777ac */ /* 0x000e620008000800 */
[----:B0-----:R-:W-:Y:S01]  /*1cd0*/  IMAD.WIDE R2, R28, 0x4, R2 ;  /* 0x000000041c027825 */ /* 0x001fe200078e0202 */
[----:B------:R-:W-:-:S04]  /*1ce0*/  IADD3 R28, PT, PT, R27, R28, RZ ;  /* 0x0000001c1b1c7210 */ /* 0x000fc80007ffe0ff */
[----:B------:R0:W-:Y:S01]  /*1cf0*/  STG.E desc[UR8][R2.64], R0 ;  /* 0x0000000002007986 */ /* 0x0001e2000c101908 */
[----:B-1----:R-:W-:-:S13]  /*1d00*/  ISETP.GE.AND P0, PT, R28, UR7, PT ;  /* 0x000000071c007c0c */ /* 0x002fda000bf06270 */
[----:B0-----:R-:W-:Y:S05]  /*1d10*/  @!P0 BRA `(.L_x_29) ;  /* 0xffffffe400148947 */ /* 0x001fea000383ffff */
[----:B------:R-:W-:Y:S05]  /*1d20*/  EXIT ;  /* 0x000000000000794d */ /* 0x000fea0003800000 */
        .weak           $__internal_0_$__cuda_sm3x_div_rn_noftz_f32_slowpath
        .type           $__internal_0_$__cuda_sm3x_div_rn_noftz_f32_slowpath,@function
        .size           $__internal_0_$__cuda_sm3x_div_rn_noftz_f32_slowpath,(.L_x_42 - $__internal_0_$__cuda_sm3x_div_rn_noftz_f32_slowpath)
$__internal_0_$__cuda_sm3x_div_rn_noftz_f32_slowpath:
[----:B------:R-:W-:Y:S01]  /*1d30*/  SHF.R.U32.HI R6, RZ, 0x17, R3 ;  /* 0x00000017ff067819 */ /* 0x000fe20000011603 */
[----:B------:R-:W-:Y:S01]  /*1d40*/  BSSY.RECONVERGENT B2, `(.L_x_30) ;  /* 0x0000063000027945 */ /* 0x000fe20003800200 */
[----:B------:R-:W-:Y:S02]  /*1d50*/  SHF.R.U32.HI R4, RZ, 0x17, R0 ;  /* 0x00000017ff047819 */ /* 0x000fe40000011600 */
[----:B------:R-:W-:Y:S02]  /*1d60*/  LOP3.LUT R6, R6, 0xff, RZ, 0xc0, !PT ;  /* 0x000000ff06067812 */ /* 0x000fe400078ec0ff */
[----:B------:R-:W-:-:S03]  /*1d70*/  LOP3.LUT R4, R4, 0xff, RZ, 0xc0, !PT ;  /* 0x000000ff04047812 */ /* 0x000fc600078ec0ff */
[----:B------:R-:W-:Y:S01]  /*1d80*/  VIADD R5, R6, 0xffffffff ;  /* 0xffffffff06057836 */ /* 0x000fe20000000000 */
[----:B------:R-:W-:-:S04]  /*1d90*/  IADD3 R2, PT, PT, R4, -0x1, RZ ;  /* 0xffffffff04027810 */ /* 0x000fc80007ffe0ff */
[----:B------:R-:W-:-:S04]  /*1da0*/  ISETP.GT.U32.AND P1, PT, R5, 0xfd, PT ;  /* 0x000000fd0500780c */ /* 0x000fc80003f24070 */
[----:B------:R-:W-:-:S13]  /*1db0*/  ISETP.GT.U32.OR P1, PT, R2, 0xfd, P1 ;  /* 0x000000fd0200780c */ /* 0x000fda0000f24470 */
[----:B------:R-:W-:Y:S01]  /*1dc0*/  @!P1 IMAD.MOV.U32 R33, RZ, RZ, RZ ;  /* 0x000000ffff219224 */ /* 0x000fe200078e00ff */
[----:B------:R-:W-:Y:S06]  /*1dd0*/  @!P1 BRA `(.L_x_31) ;  /* 0x00000000005c9947 */ /* 0x000fec0003800000 */
[----:B------:R-:W-:Y:S02]  /*1de0*/  FSETP.GTU.FTZ.AND P1, PT, |R0|, +INF , PT ;  /* 0x7f8000000000780b */ /* 0x000fe40003f3c200 */
[----:B------:R-:W-:-:S04]  /*1df0*/  FSETP.GTU.FTZ.AND P2, PT, |R3|, +INF , PT ;  /* 0x7f8000000300780b */ /* 0x000fc80003f5c200 */
[----:B------:R-:W-:-:S13]  /*1e00*/  PLOP3.LUT P1, PT, P1, P2, PT, 0xf8, 0x8f ;  /* 0x00000000008f781c */ /* 0x000fda0000f25f70 */
[----:B------:R-:W-:Y:S05]  /*1e10*/  @P1 BRA `(.L_x_32) ;  /* 0x0000000400501947 */ /* 0x000fea0003800000 */
[----:B------:R-:W-:-:S13]  /*1e20*/  LOP3.LUT P1, RZ, R3, 0x7fffffff, R0, 0xc8, !PT ;  /* 0x7fffffff03ff7812 */ /* 0x000fda000782c800 */
[----:B------:R-:W-:Y:S05]  /*1e30*/  @!P1 BRA `(.L_x_33) ;  /* 0x0000000400409947 */ /* 0x000fea0003800000 */
[C---:B------:R-:W-:Y:S02]  /*1e40*/  FSETP.NEU.FTZ.AND P3, PT, |R0|.reuse, +INF , PT ;  /* 0x7f8000000000780b */ /* 0x040fe40003f7d200 */
[----:B------:R-:W-:Y:S02]  /*1e50*/  FSETP.NEU.FTZ.AND P2, PT, |R3|, +INF , PT ;  /* 0x7f8000000300780b */ /* 0x000fe40003f5d200 */
[----:B------:R-:W-:-:S11]  /*1e60*/  FSETP.NEU.FTZ.AND P1, PT, |R0|, +INF , PT ;  /* 0x7f8000000000780b */ /* 0x000fd60003f3d200 */
[----:B------:R-:W-:Y:S05]  /*1e70*/  @!P2 BRA !P3, `(.L_x_33) ;  /* 0x000000040030a947 */ /* 0x000fea0005800000 */
[----:B------:R-:W-:-:S04]  /*1e80*/  LOP3.LUT P3, RZ, R0, 0x7fffffff, RZ, 0xc0, !PT ;  /* 0x7fffffff00ff7812 */ /* 0x000fc8000786c0ff */
[----:B------:R-:W-:-:S13]  /*1e90*/  PLOP3.LUT P2, PT, P2, P3, PT, 0x2f, 0xf2 ;  /* 0x0000000000f2781c */ /* 0x000fda0001746577 */
[----:B------:R-:W-:Y:S05]  /*1ea0*/  @P2 BRA `(.L_x_34) ;  /* 0x00000004001c2947 */ /* 0x000fea0003800000 */
[----:B------:R-:W-:-:S04]  /*1eb0*/  LOP3.LUT P2, RZ, R3, 0x7fffffff, RZ, 0xc0, !PT ;  /* 0x7fffffff03ff7812 */ /* 0x000fc8000784c0ff */
[----:B------:R-:W-:-:S13]  /*1ec0*/  PLOP3.LUT P1, PT, P1, P2, PT, 0x2f, 0xf2 ;  /* 0x0000000000f2781c */ /* 0x000fda0000f24577 */
[----:B------:R-:W-:Y:S05]  /*1ed0*/  @P1 BRA `(.L_x_35) ;  /* 0x0000000400041947 */ /* 0x000fea0003800000 */
[----:B------:R-:W-:Y:S02]  /*1ee0*/  ISETP.GE.AND P1, PT, R2, RZ, PT ;  /* 0x000000ff0200720c */ /* 0x000fe40003f26270 */
[----:B------:R-:W-:-:S11]  /*1ef0*/  ISETP.GE.AND P2, PT, R5, RZ, PT ;  /* 0x000000ff0500720c */ /* 0x000fd60003f46270 */
[----:B------:R-:W-:Y:S01]  /*1f00*/  @P1 MOV R33, RZ ;  /* 0x000000ff00211202 */ /* 0x000fe20000000f00 */
[----:B------:R-:W-:Y:S02]  /*1f10*/  @!P1 IMAD.MOV.U32 R33, RZ, RZ, -0x40 ;  /* 0xffffffc0ff219424 */ /* 0x000fe400078e00ff */
[----:B------:R-:W-:Y:S01]  /*1f20*/  @!P1 FFMA R0, R0, 1.84467440737095516160e+19, RZ ;  /* 0x5f80000000009823 */ /* 0x000fe200000000ff */
[----:B------:R-:W-:Y:S02]  /*1f30*/  @!P2 FFMA R3, R3, 1.84467440737095516160e+19, RZ ;  /* 0x5f8000000303a823 */ /* 0x000fe400000000ff */
[----:B------:R-:W-:-:S07]  /*1f40*/  @!P2 IADD3 R33, PT, PT, R33, 0x40, RZ ;  /* 0x000000402121a810 */ /* 0x000fce0007ffe0ff */
.L_x_31:
[----:B------:R-:W-:Y:S01]  /*1f50*/  LEA R36, R6, 0xc0800000, 0x17 ;  /* 0xc080000006247811 */ /* 0x000fe200078eb8ff */
[----:B------:R-:W-:Y:S04]  /*1f60*/  BSSY.RECONVERGENT B3, `(.L_x_36) ;  /* 0x0000036000037945 */ /* 0x000fe80003800200 */
[----:B------:R-:W-:Y:S01]  /*1f70*/  IMAD.IADD R36, R3, 0x1, -R36 ;  /* 0x0000000103247824 */ /* 0x000fe200078e0a24 */
[----:B------:R-:W-:-:S03]  /*1f80*/  IADD3 R3, PT, PT, R4, -0x7f, RZ ;  /* 0xffffff8104037810 */ /* 0x000fc60007ffe0ff */
[----:B------:R0:W1:Y:S01]  /*1f90*/  MUFU.RCP R5, R36 ;  /* 0x0000002400057308 */ /* 0x0000620000001000 */
[----:B------:R-:W-:-:S05]  /*1fa0*/  IADD3 R6, PT, PT, R3, 0x7f, -R6 ;  /* 0x0000007f03067810 */ /* 0x000fca0007ffe806 */
[----:B------:R-:W-:Y:S02]  /*1fb0*/  IMAD.IADD R33, R6, 0x1, R33 ;  /* 0x0000000106217824 */ /* 0x000fe400078e0221 */
[----:B0-----:R-:W-:-:S04]  /*1fc0*/  FADD.FTZ R36, -R36, -RZ ;  /* 0x800000ff24247221 */ /* 0x001fc80000010100 */
[----:B-1----:R-:W-:-:S04]  /*1fd0*/  FFMA R2, R5, R36, 1 ;  /* 0x3f80000005027423 */ /* 0x002fc80000000024 */
[----:B------:R-:W-:Y:S01]  /*1fe0*/  FFMA R2, R5, R2, R5 ;  /* 0x0000000205027223 */ /* 0x000fe20000000005 */
[----:B------:R-:W-:-:S04]  /*1ff0*/  IMAD R5, R3, -0x800000, R0 ;  /* 0xff80000003057824 */ /* 0x000fc800078e0200 */
[----:B------:R-:W-:-:S04]  /*2000*/  FFMA R37, R5, R2, RZ ;  /* 0x0000000205257223 */ /* 0x000fc800000000ff */
[----:B------:R-:W-:-:S04]  /*2010*/  FFMA R3, R36, R37, R5 ;  /* 0x0000002524037223 */ /* 0x000fc80000000005 */
[----:B------:R-:W-:-:S04]  /*2020*/  FFMA R3, R2, R3, R37 ;  /* 0x0000000302037223 */ /* 0x000fc80000000025 */
[----:B------:R-:W-:-:S04]  /*2030*/  FFMA R0, R36, R3, R5 ;  /* 0x0000000324007223 */ /* 0x000fc80000000005 */
[----:B------:R-:W-:-:S05]  /*2040*/  FFMA R4, R2, R0, R3 ;  /* 0x0000000002047223 */ /* 0x000fca0000000003 */
[----:B------:R-:W-:-:S04]  /*2050*/  SHF.R.U32.HI R6, RZ, 0x17, R4 ;  /* 0x00000017ff067819 */ /* 0x000fc80000011604 */
[----:B------:R-:W-:-:S04]  /*2060*/  LOP3.LUT R6, R6, 0xff, RZ, 0xc0, !PT ;  /* 0x000000ff06067812 */ /* 0x000fc800078ec0ff */
[----:B------:R-:W-:-:S05]  /*2070*/  IADD3 R5, PT, PT, R6, R33, RZ ;  /* 0x0000002106057210 */ /* 0x000fca0007ffe0ff */
[----:B------:R-:W-:-:S05]  /*2080*/  VIADD R6, R5, 0xffffffff ;  /* 0xffffffff05067836 */ /* 0x000fca0000000000 */
[----:B------:R-:W-:-:S13]  /*2090*/  ISETP.GE.U32.AND P1, PT, R6, 0xfe, PT ;  /* 0x000000fe0600780c */ /* 0x000fda0003f26070 */
[----:B------:R-:W-:Y:S05]  /*20a0*/  @!P1 BRA `(.L_x_37) ;  /* 0x0000000000809947 */ /* 0x000fea0003800000 */
[----:B------:R-:W-:-:S13]  /*20b0*/  ISETP.GT.AND P1, PT, R5, 0xfe, PT ;  /* 0x000000fe0500780c */ /* 0x000fda0003f24270 */
[----:B------:R-:W-:Y:S05]  /*20c0*/  @P1 BRA `(.L_x_38) ;  /* 0x00000000006c1947 */ /* 0x000fea0003800000 */
[----:B------:R-:W-:-:S13]  /*20d0*/  ISETP.GE.AND P1, PT, R5, 0x1, PT ;  /* 0x000000010500780c */ /* 0x000fda0003f26270 */
[----:B------:R-:W-:Y:S05]  /*20e0*/  @P1 BRA `(.L_x_39) ;  /* 0x0000000000741947 */ /* 0x000fea0003800000 */
[----:B------:R-:W-:Y:S02]  /*20f0*/  ISETP.GE.AND P1, PT, R5, -0x18, PT ;  /* 0xffffffe80500780c */ /* 0x000fe40003f26270 */
[----:B------:R-:W-:-:S11]  /*2100*/  LOP3.LUT R4, R4, 0x80000000, RZ, 0xc0, !PT ;  /* 0x8000000004047812 */ /* 0x000fd600078ec0ff */
[----:B------:R-:W-:Y:S05]  /*2110*/  @!P1 BRA `(.L_x_39) ;  /* 0x0000000000689947 */ /* 0x000fea0003800000 */
[CCC-:B------:R-:W-:Y:S01]  /*2120*/  FFMA.RZ R6, R2.reuse, R0.reuse, R3.reuse ;  /* 0x0000000002067223 */ /* 0x1c0fe2000000c003 */
[CCC-:B------:R-:W-:Y:S01]  /*2130*/  FFMA.RP R33, R2.reuse, R0.reuse, R3.reuse ;  /* 0x0000000002217223 */ /* 0x1c0fe20000008003 */
[----:B------:R-:W-:Y:S01]  /*2140*/  FFMA.RM R0, R2, R0, R3 ;  /* 0x0000000002007223 */ /* 0x000fe20000004003 */
[----:B------:R-:W-:Y:S02]  /*2150*/  ISETP.NE.AND P3, PT, R5, RZ, PT ;  /* 0x000000ff0500720c */ /* 0x000fe40003f65270 */
[----:B------:R-:W-:Y:S02]  /*2160*/  LOP3.LUT R6, R6, 0x7fffff, RZ, 0xc0, !PT ;  /* 0x007fffff06067812 */ /* 0x000fe400078ec0ff */
[----:B------:R-:W-:Y:S02]  /*2170*/  FSETP.NEU.FTZ.AND P1, PT, R33, R0, PT ;  /* 0x000000002100720b */ /* 0x000fe40003f3d000 */
[----:B------:R-:W-:Y:S02]  /*2180*/  IADD3 R0, PT, PT, R5, 0x20, RZ ;  /* 0x0000002005007810 */ /* 0x000fe40007ffe0ff */
[----:B------:R-:W-:-:S02]  /*2190*/  LOP3.LUT R3, R6, 0x800000, RZ, 0xfc, !PT ;  /* 0x0080000006037812 */ /* 0x000fc400078efcff */
[----:B------:R-:W-:Y:S01]  /*21a0*/  ISETP.NE.AND P2, PT, R5, RZ, PT ;  /* 0x000000ff0500720c */ /* 0x000fe20003f45270 */
[----:B------:R-:W-:Y:S01]  /*21b0*/  IMAD.MOV R5, RZ, RZ, -R5 ;  /* 0x000000ffff057224 */ /* 0x000fe200078e0a05 */
[----:B------:R-:W-:-:S04]  /*21c0*/  SHF.L.U32 R0, R3, R0, RZ ;  /* 0x0000000003007219 */ /* 0x000fc800000006ff */
[----:B------:R-:W-:Y:S02]  /*21d0*/  SEL R2, R5, RZ, P3 ;  /* 0x000000ff05027207 */ /* 0x000fe40001800000 */
[----:B------:R-:W-:Y:S02]  /*21e0*/  ISETP.NE.AND P2, PT, R0, RZ, P2 ;  /* 0x000000ff0000720c */ /* 0x000fe40001745270 */
[----:B------:R-:W-:Y:S02]  /*21f0*/  SHF.R.U32.HI R3, RZ, R2, R3 ;  /* 0x00000002ff037219 */ /* 0x000fe40000011603 */
[----:B------:R-:W-:Y:S02]  /*2200*/  PLOP3.LUT P1, PT, P1, P2, PT, 0xf8, 0x8f ;  /* 0x00000000008f781c */ /* 0x000fe40000f25f70 */
[----:B------:R-:W-:Y:S02]  /*2210*/  SHF.R.U32.HI R2, RZ, 0x1, R3 ;  /* 0x00000001ff027819 */ /* 0x000fe40000011603 */
[----:B------:R-:W-:-:S04]  /*2220*/  SEL R5, RZ, 0x1, !P1 ;  /* 0x00000001ff057807 */ /* 0x000fc80004800000 */
[----:B------:R-:W-:-:S04]  /*2230*/  LOP3.LUT R0, R5, 0x1, R2, 0xf8, !PT ;  /* 0x0000000105007812 */ /* 0x000fc800078ef802 */
[----:B------:R-:W-:-:S04]  /*2240*/  LOP3.LUT R3, R0, R3, RZ, 0xc0, !PT ;  /* 0x0000000300037212 */ /* 0x000fc800078ec0ff */
[----:B------:R-:W-:-:S04]  /*2250*/  IADD3 R3, PT, PT, R2, R3, RZ ;  /* 0x0000000302037210 */ /* 0x000fc80007ffe0ff */
[----:B------:R-:W-:Y:S01]  /*2260*/  LOP3.LUT R4, R3, R4, RZ, 0xfc, !PT ;  /* 0x0000000403047212 */ /* 0x000fe200078efcff */
[----:B------:R-:W-:Y:S06]  /*2270*/  BRA `(.L_x_39) ;  /* 0x0000000000107947 */ /* 0x000fec0003800000 */
.L_x_38:
[----:B------:R-:W-:-:S04]  /*2280*/  LOP3.LUT R4, R4, 0x80000000, RZ, 0xc0, !PT ;  /* 0x8000000004047812 */ /* 0x000fc800078ec0ff */
[----:B------:R-:W-:Y:S01]  /*2290*/  LOP3.LUT R4, R4, 0x7f800000, RZ, 0xfc, !PT ;  /* 0x7f80000004047812 */ /* 0x000fe200078efcff */
[----:B------:R-:W-:Y:S06]  /*22a0*/  BRA `(.L_x_39) ;  /* 0x0000000000047947 */ /* 0x000fec0003800000 */
.L_x_37:
[----:B------:R-:W-:-:S07]  /*22b0*/  IMAD R4, R33, 0x800000, R4 ;  /* 0x0080000021047824 */ /* 0x000fce00078e0204 */
.L_x_39:
[----:B------:R-:W-:Y:S05]  /*22c0*/  BSYNC.RECONVERGENT B3 ;  /* 0x0000000000037941 */ /* 0x000fea0003800200 */
.L_x_36:
[----:B------:R-:W-:Y:S01]  /*22d0*/  MOV R0, R4 ;  /* 0x0000000400007202 */ /* 0x000fe20000000f00 */
[----:B------:R-:W-:Y:S06]  /*22e0*/  BRA `(.L_x_40) ;  /* 0x0000000000207947 */ /* 0x000fec0003800000 */
.L_x_35:
[----:B------:R-:W-:-:S04]  /*22f0*/  LOP3.LUT R0, R3, 0x80000000, R0, 0x48, !PT ;  /* 0x8000000003007812 */ /* 0x000fc800078e4800 */
[----:B------:R-:W-:Y:S01]  /*2300*/  LOP3.LUT R0, R0, 0x7f800000, RZ, 0xfc, !PT ;  /* 0x7f80000000007812 */ /* 0x000fe200078efcff */
[----:B------:R-:W-:Y:S06]  /*2310*/  BRA `(.L_x_40) ;  /* 0x0000000000147947 */ /* 0x000fec0003800000 */
.L_x_34:
[----:B------:R-:W-:Y:S01]  /*2320*/  LOP3.LUT R0, R3, 0x80000000, R0, 0x48, !PT ;  /* 0x8000000003007812 */ /* 0x000fe200078e4800 */
[----:B------:R-:W-:Y:S06]  /*2330*/  BRA `(.L_x_40) ;  /* 0x00000000000c7947 */ /* 0x000fec0003800000 */
.L_x_33:
[----:B------:R-:W0:Y:S01]  /*2340*/  MUFU.RSQ R0, -QNAN ;  /* 0xffc0000000007908 */ /* 0x000e220000001400 */
[----:B------:R-:W-:Y:S05]  /*2350*/  BRA `(.L_x_40) ;  /* 0x0000000000047947 */ /* 0x000fea0003800000 */
.L_x_32:
[----:B------:R-:W-:-:S07]  /*2360*/  FADD.FTZ R0, R0, R3 ;  /* 0x0000000300007221 */ /* 0x000fce0000010000 */
.L_x_40:
[----:B------:R-:W-:Y:S05]  /*2370*/  BSYNC.RECONVERGENT B2 ;  /* 0x0000000000027941 */ /* 0x000fea0003800200 */
.L_x_30:
[----:B------:R-:W-:Y:S02]  /*2380*/  HFMA2 R3, -RZ, RZ, 0, 0 ;  /* 0x00000000ff037431 */ /* 0x000fe400000001ff */
[----:B------:R-:W-:-:S04]  /*2390*/  IMAD.MOV.U32 R2, RZ, RZ, R34 ;  /* 0x000000ffff027224 */ /* 0x000fc800078e0022 */
[----:B0-----:R-:W-:Y:S05]  /*23a0*/  RET.REL.NODEC R2 `(roi_align_forward_kernel) ;  /* 0xffffffdc02147950 */ /* 0x001fea0003c3ffff */
.L_x_41:
[----:B------:R-:W-:-:S00]  /*23b0*/  BRA `(.L_x_41) ;  /* 0xfffffffc00fc7947 */ /* 0x000fc0000383ffff */
[----:B------:R-:W-:-:S00]  /*23c0*/  NOP ;  /* 0x0000000000007918 */ /* 0x000fc00000000000 */
        /* <DEDUP_REMOVED lines=11> */
.L_x_42:


//--------------------- .nv.shared.reserved.0     --------------------------
	.section	.nv.shared.reserved.0,"aw",@nobits
	.weak		__nv_reservedSMEM_offset_0_alias
	.size		__nv_reservedSMEM_offset_0_alias, 0, 64
	.other		__nv_reservedSMEM_offset_0_alias,@"STO_CUDA_RESERVED_SHARED STV_DEFAULT"
__nv_reservedSMEM_offset_0_alias:
	.zero		0
	.zero		64


//--------------------- .nv.constant0.roi_align_forward_kernel --------------------------
	.section	.nv.constant0.roi_align_forward_kernel,"a",@progbits
	.sectionflags	@""
	.align	4
.nv.constant0.roi_align_forward_kernel:
	.zero		960


//--------------------- SYMBOLS --------------------------

	.type		.nv.reservedSmem.offset0,@object
	.size		.nv.reservedSmem.offset0,0x4
